//
// Generated by NVIDIA NVVM Compiler
//
// Compiler Build ID: CL-36424714
// Cuda compilation tools, release 13.0, V13.0.88
// Based on NVVM 20.0.0
//

.version 9.0
.target sm_100
.address_size 64

	// .globl	_Z10dot_vectorIfEvPKT_S2_PS0_m
.extern .shared .align 16 .b8 cache[];

.visible .entry _Z10dot_vectorIfEvPKT_S2_PS0_m(
	.param .u64 .ptr .align 1 _Z10dot_vectorIfEvPKT_S2_PS0_m_param_0,
	.param .u64 .ptr .align 1 _Z10dot_vectorIfEvPKT_S2_PS0_m_param_1,
	.param .u64 .ptr .align 1 _Z10dot_vectorIfEvPKT_S2_PS0_m_param_2,
	.param .u64 _Z10dot_vectorIfEvPKT_S2_PS0_m_param_3
)
{
	.reg .pred 	%p<6>;
	.reg .b32 	%r<13>;
	.reg .b32 	%f<11>;
	.reg .b64 	%rd<14>;

	ld.param.u64 	%rd2, [_Z10dot_vectorIfEvPKT_S2_PS0_m_param_0];
	ld.param.u64 	%rd3, [_Z10dot_vectorIfEvPKT_S2_PS0_m_param_1];
	ld.param.u64 	%rd4, [_Z10dot_vectorIfEvPKT_S2_PS0_m_param_2];
	ld.param.u64 	%rd5, [_Z10dot_vectorIfEvPKT_S2_PS0_m_param_3];
	mov.u32 	%r1, %tid.x;
	mov.u32 	%r2, %ctaid.x;
	mov.u32 	%r12, %ntid.x;
	mad.lo.s32 	%r7, %r2, %r12, %r1;
	cvt.u64.u32 	%rd1, %r7;
	setp.le.u64 	%p1, %rd5, %rd1;
	mov.f32 	%f10, 0f00000000;
	@%p1 bra 	$L__BB0_2;
	cvta.to.global.u64 	%rd6, %rd2;
	cvta.to.global.u64 	%rd7, %rd3;
	shl.b64 	%rd8, %rd1, 2;
	add.s64 	%rd9, %rd6, %rd8;
	ld.global.f32 	%f4, [%rd9];
	add.s64 	%rd10, %rd7, %rd8;
	ld.global.f32 	%f5, [%rd10];
	mul.f32 	%f10, %f4, %f5;
$L__BB0_2:
	shl.b32 	%r8, %r1, 2;
	mov.u32 	%r9, cache;
	add.s32 	%r4, %r9, %r8;
	st.shared.f32 	[%r4], %f10;
	bar.sync 	0;
	setp.lt.u32 	%p2, %r12, 2;
	@%p2 bra 	$L__BB0_6;
$L__BB0_3:
	shr.u32 	%r6, %r12, 1;
	setp.ge.u32 	%p3, %r1, %r6;
	@%p3 bra 	$L__BB0_5;
	shl.b32 	%r10, %r6, 2;
	add.s32 	%r11, %r4, %r10;
	ld.shared.f32 	%f6, [%r11];
	ld.shared.f32 	%f7, [%r4];
	add.f32 	%f8, %f6, %f7;
	st.shared.f32 	[%r4], %f8;
$L__BB0_5:
	bar.sync 	0;
	setp.gt.u32 	%p4, %r12, 3;
	mov.u32 	%r12, %r6;
	@%p4 bra 	$L__BB0_3;
$L__BB0_6:
	setp.ne.s32 	%p5, %r1, 0;
	@%p5 bra 	$L__BB0_8;
	ld.shared.f32 	%f9, [cache];
	cvta.to.global.u64 	%rd11, %rd4;
	mul.wide.u32 	%rd12, %r2, 4;
	add.s64 	%rd13, %rd11, %rd12;
	st.global.f32 	[%rd13], %f9;
$L__BB0_8:
	ret;

}
	// .globl	_Z17vector_add_vectorIfEvPKT_S2_PS0_m
.visible .entry _Z17vector_add_vectorIfEvPKT_S2_PS0_m(
	.param .u64 .ptr .align 1 _Z17vector_add_vectorIfEvPKT_S2_PS0_m_param_0,
	.param .u64 .ptr .align 1 _Z17vector_add_vectorIfEvPKT_S2_PS0_m_param_1,
	.param .u64 .ptr .align 1 _Z17vector_add_vectorIfEvPKT_S2_PS0_m_param_2,
	.param .u64 _Z17vector_add_vectorIfEvPKT_S2_PS0_m_param_3
)
{
	.reg .pred 	%p<2>;
	.reg .b32 	%r<5>;
	.reg .b32 	%f<7>;
	.reg .b64 	%rd<14>;

	ld.param.u64 	%rd2, [_Z17vector_add_vectorIfEvPKT_S2_PS0_m_param_0];
	ld.param.u64 	%rd3, [_Z17vector_add_vectorIfEvPKT_S2_PS0_m_param_1];
	ld.param.u64 	%rd4, [_Z17vector_add_vectorIfEvPKT_S2_PS0_m_param_2];
	ld.param.u64 	%rd5, [_Z17vector_add_vectorIfEvPKT_S2_PS0_m_param_3];
	mov.u32 	%r1, %ctaid.x;
	mov.u32 	%r2, %ntid.x;
	mov.u32 	%r3, %tid.x;
	mad.lo.s32 	%r4, %r1, %r2, %r3;
	cvt.u64.u32 	%rd1, %r4;
	setp.le.u64 	%p1, %rd5, %rd1;
	mov.f32 	%f6, 0f00000000;
	@%p1 bra 	$L__BB1_2;
	cvta.to.global.u64 	%rd6, %rd2;
	cvta.to.global.u64 	%rd7, %rd3;
	shl.b64 	%rd8, %rd1, 2;
	add.s64 	%rd9, %rd6, %rd8;
	ld.global.f32 	%f4, [%rd9];
	add.s64 	%rd10, %rd7, %rd8;
	ld.global.f32 	%f5, [%rd10];
	add.f32 	%f6, %f4, %f5;
$L__BB1_2:
	cvta.to.global.u64 	%rd11, %rd4;
	shl.b64 	%rd12, %rd1, 2;
	add.s64 	%rd13, %rd11, %rd12;
	st.global.f32 	[%rd13], %f6;
	ret;

}
	// .globl	_Z23vector_addassign_vectorIfEvPT_PKS0_m
.visible .entry _Z23vector_addassign_vectorIfEvPT_PKS0_m(
	.param .u64 .ptr .align 1 _Z23vector_addassign_vectorIfEvPT_PKS0_m_param_0,
	.param .u64 .ptr .align 1 _Z23vector_addassign_vectorIfEvPT_PKS0_m_param_1,
	.param .u64 _Z23vector_addassign_vectorIfEvPT_PKS0_m_param_2
)
{
	.reg .pred 	%p<2>;
	.reg .b32 	%r<5>;
	.reg .b32 	%f<7>;
	.reg .b64 	%rd<11>;

	ld.param.u64 	%rd2, [_Z23vector_addassign_vectorIfEvPT_PKS0_m_param_0];
	ld.param.u64 	%rd3, [_Z23vector_addassign_vectorIfEvPT_PKS0_m_param_1];
	ld.param.u64 	%rd4, [_Z23vector_addassign_vectorIfEvPT_PKS0_m_param_2];
	mov.u32 	%r1, %ctaid.x;
	mov.u32 	%r2, %ntid.x;
	mov.u32 	%r3, %tid.x;
	mad.lo.s32 	%r4, %r1, %r2, %r3;
	cvt.u64.u32 	%rd1, %r4;
	setp.le.u64 	%p1, %rd4, %rd1;
	mov.f32 	%f6, 0f00000000;
	@%p1 bra 	$L__BB2_2;
	cvta.to.global.u64 	%rd5, %rd3;
	shl.b64 	%rd6, %rd1, 2;
	add.s64 	%rd7, %rd5, %rd6;
	ld.global.f32 	%f6, [%rd7];
$L__BB2_2:
	cvta.to.global.u64 	%rd8, %rd2;
	shl.b64 	%rd9, %rd1, 2;
	add.s64 	%rd10, %rd8, %rd9;
	ld.global.f32 	%f4, [%rd10];
	add.f32 	%f5, %f6, %f4;
	st.global.f32 	[%rd10], %f5;
	ret;

}
	// .globl	_Z17vector_sub_scalarIfEvPKT_S0_PS0_m
.visible .entry _Z17vector_sub_scalarIfEvPKT_S0_PS0_m(
	.param .u64 .ptr .align 1 _Z17vector_sub_scalarIfEvPKT_S0_PS0_m_param_0,
	.param .f32 _Z17vector_sub_scalarIfEvPKT_S0_PS0_m_param_1,
	.param .u64 .ptr .align 1 _Z17vector_sub_scalarIfEvPKT_S0_PS0_m_param_2,
	.param .u64 _Z17vector_sub_scalarIfEvPKT_S0_PS0_m_param_3
)
{
	.reg .pred 	%p<2>;
	.reg .b32 	%r<5>;
	.reg .b32 	%f<9>;
	.reg .b64 	%rd<11>;

	ld.param.u64 	%rd2, [_Z17vector_sub_scalarIfEvPKT_S0_PS0_m_param_0];
	ld.param.f32 	%f3, [_Z17vector_sub_scalarIfEvPKT_S0_PS0_m_param_1];
	ld.param.u64 	%rd3, [_Z17vector_sub_scalarIfEvPKT_S0_PS0_m_param_2];
	ld.param.u64 	%rd4, [_Z17vector_sub_scalarIfEvPKT_S0_PS0_m_param_3];
	mov.u32 	%r1, %ctaid.x;
	mov.u32 	%r2, %ntid.x;
	mov.u32 	%r3, %tid.x;
	mad.lo.s32 	%r4, %r1, %r2, %r3;
	cvt.u64.u32 	%rd1, %r4;
	setp.le.u64 	%p1, %rd4, %rd1;
	mov.f32 	%f8, 0f00000000;
	@%p1 bra 	$L__BB3_2;
	cvta.to.global.u64 	%rd5, %rd2;
	shl.b64 	%rd6, %rd1, 2;
	add.s64 	%rd7, %rd5, %rd6;
	ld.global.f32 	%f5, [%rd7];
	sub.f32 	%f8, %f5, %f3;
$L__BB3_2:
	cvta.to.global.u64 	%rd8, %rd3;
	shl.b64 	%rd9, %rd1, 2;
	add.s64 	%rd10, %rd8, %rd9;
	ld.global.f32 	%f6, [%rd10];
	add.f32 	%f7, %f8, %f6;
	st.global.f32 	[%rd10], %f7;
	ret;

}
	// .globl	_Z17vector_sub_vectorIfEvPKT_S2_PS0_m
.visible .entry _Z17vector_sub_vectorIfEvPKT_S2_PS0_m(
	.param .u64 .ptr .align 1 _Z17vector_sub_vectorIfEvPKT_S2_PS0_m_param_0,
	.param .u64 .ptr .align 1 _Z17vector_sub_vectorIfEvPKT_S2_PS0_m_param_1,
	.param .u64 .ptr .align 1 _Z17vector_sub_vectorIfEvPKT_S2_PS0_m_param_2,
	.param .u64 _Z17vector_sub_vectorIfEvPKT_S2_PS0_m_param_3
)
{
	.reg .pred 	%p<2>;
	.reg .b32 	%r<5>;
	.reg .b32 	%f<7>;
	.reg .b64 	%rd<14>;

	ld.param.u64 	%rd2, [_Z17vector_sub_vectorIfEvPKT_S2_PS0_m_param_0];
	ld.param.u64 	%rd3, [_Z17vector_sub_vectorIfEvPKT_S2_PS0_m_param_1];
	ld.param.u64 	%rd4, [_Z17vector_sub_vectorIfEvPKT_S2_PS0_m_param_2];
	ld.param.u64 	%rd5, [_Z17vector_sub_vectorIfEvPKT_S2_PS0_m_param_3];
	mov.u32 	%r1, %ctaid.x;
	mov.u32 	%r2, %ntid.x;
	mov.u32 	%r3, %tid.x;
	mad.lo.s32 	%r4, %r1, %r2, %r3;
	cvt.u64.u32 	%rd1, %r4;
	setp.le.u64 	%p1, %rd5, %rd1;
	mov.f32 	%f6, 0f00000000;
	@%p1 bra 	$L__BB4_2;
	cvta.to.global.u64 	%rd6, %rd2;
	cvta.to.global.u64 	%rd7, %rd3;
	shl.b64 	%rd8, %rd1, 2;
	add.s64 	%rd9, %rd6, %rd8;
	ld.global.f32 	%f4, [%rd9];
	add.s64 	%rd10, %rd7, %rd8;
	ld.global.f32 	%f5, [%rd10];
	sub.f32 	%f6, %f4, %f5;
$L__BB4_2:
	cvta.to.global.u64 	%rd11, %rd4;
	shl.b64 	%rd12, %rd1, 2;
	add.s64 	%rd13, %rd11, %rd12;
	st.global.f32 	[%rd13], %f6;
	ret;

}
	// .globl	_Z23vector_subassign_vectorIfEvPT_PKS0_m
.visible .entry _Z23vector_subassign_vectorIfEvPT_PKS0_m(
	.param .u64 .ptr .align 1 _Z23vector_subassign_vectorIfEvPT_PKS0_m_param_0,
	.param .u64 .ptr .align 1 _Z23vector_subassign_vectorIfEvPT_PKS0_m_param_1,
	.param .u64 _Z23vector_subassign_vectorIfEvPT_PKS0_m_param_2
)
{
	.reg .pred 	%p<2>;
	.reg .b32 	%r<5>;
	.reg .b32 	%f<7>;
	.reg .b64 	%rd<11>;

	ld.param.u64 	%rd2, [_Z23vector_subassign_vectorIfEvPT_PKS0_m_param_0];
	ld.param.u64 	%rd3, [_Z23vector_subassign_vectorIfEvPT_PKS0_m_param_1];
	ld.param.u64 	%rd4, [_Z23vector_subassign_vectorIfEvPT_PKS0_m_param_2];
	mov.u32 	%r1, %ctaid.x;
	mov.u32 	%r2, %ntid.x;
	mov.u32 	%r3, %tid.x;
	mad.lo.s32 	%r4, %r1, %r2, %r3;
	cvt.u64.u32 	%rd1, %r4;
	setp.le.u64 	%p1, %rd4, %rd1;
	mov.f32 	%f6, 0f00000000;
	@%p1 bra 	$L__BB5_2;
	cvta.to.global.u64 	%rd5, %rd3;
	shl.b64 	%rd6, %rd1, 2;
	add.s64 	%rd7, %rd5, %rd6;
	ld.global.f32 	%f6, [%rd7];
$L__BB5_2:
	cvta.to.global.u64 	%rd8, %rd2;
	shl.b64 	%rd9, %rd1, 2;
	add.s64 	%rd10, %rd8, %rd9;
	ld.global.f32 	%f4, [%rd10];
	sub.f32 	%f5, %f4, %f6;
	st.global.f32 	[%rd10], %f5;
	ret;

}
	// .globl	_Z17vector_mul_scalarIfEvPKT_S0_PS0_m
.visible .entry _Z17vector_mul_scalarIfEvPKT_S0_PS0_m(
	.param .u64 .ptr .align 1 _Z17vector_mul_scalarIfEvPKT_S0_PS0_m_param_0,
	.param .f32 _Z17vector_mul_scalarIfEvPKT_S0_PS0_m_param_1,
	.param .u64 .ptr .align 1 _Z17vector_mul_scalarIfEvPKT_S0_PS0_m_param_2,
	.param .u64 _Z17vector_mul_scalarIfEvPKT_S0_PS0_m_param_3
)
{
	.reg .pred 	%p<2>;
	.reg .b32 	%r<5>;
	.reg .b32 	%f<9>;
	.reg .b64 	%rd<11>;

	ld.param.u64 	%rd2, [_Z17vector_mul_scalarIfEvPKT_S0_PS0_m_param_0];
	ld.param.f32 	%f3, [_Z17vector_mul_scalarIfEvPKT_S0_PS0_m_param_1];
	ld.param.u64 	%rd3, [_Z17vector_mul_scalarIfEvPKT_S0_PS0_m_param_2];
	ld.param.u64 	%rd4, [_Z17vector_mul_scalarIfEvPKT_S0_PS0_m_param_3];
	mov.u32 	%r1, %ctaid.x;
	mov.u32 	%r2, %ntid.x;
	mov.u32 	%r3, %tid.x;
	mad.lo.s32 	%r4, %r1, %r2, %r3;
	cvt.u64.u32 	%rd1, %r4;
	setp.le.u64 	%p1, %rd4, %rd1;
	mov.f32 	%f8, 0f00000000;
	@%p1 bra 	$L__BB6_2;
	cvta.to.global.u64 	%rd5, %rd2;
	shl.b64 	%rd6, %rd1, 2;
	add.s64 	%rd7, %rd5, %rd6;
	ld.global.f32 	%f5, [%rd7];
	mul.f32 	%f8, %f3, %f5;
$L__BB6_2:
	cvta.to.global.u64 	%rd8, %rd3;
	shl.b64 	%rd9, %rd1, 2;
	add.s64 	%rd10, %rd8, %rd9;
	ld.global.f32 	%f6, [%rd10];
	add.f32 	%f7, %f8, %f6;
	st.global.f32 	[%rd10], %f7;
	ret;

}
	// .globl	_Z17vector_div_scalarIfEvPKT_S0_PS0_m
.visible .entry _Z17vector_div_scalarIfEvPKT_S0_PS0_m(
	.param .u64 .ptr .align 1 _Z17vector_div_scalarIfEvPKT_S0_PS0_m_param_0,
	.param .f32 _Z17vector_div_scalarIfEvPKT_S0_PS0_m_param_1,
	.param .u64 .ptr .align 1 _Z17vector_div_scalarIfEvPKT_S0_PS0_m_param_2,
	.param .u64 _Z17vector_div_scalarIfEvPKT_S0_PS0_m_param_3
)
{
	.reg .pred 	%p<2>;
	.reg .b32 	%r<5>;
	.reg .b32 	%f<9>;
	.reg .b64 	%rd<11>;

	ld.param.u64 	%rd2, [_Z17vector_div_scalarIfEvPKT_S0_PS0_m_param_0];
	ld.param.f32 	%f3, [_Z17vector_div_scalarIfEvPKT_S0_PS0_m_param_1];
	ld.param.u64 	%rd3, [_Z17vector_div_scalarIfEvPKT_S0_PS0_m_param_2];
	ld.param.u64 	%rd4, [_Z17vector_div_scalarIfEvPKT_S0_PS0_m_param_3];
	mov.u32 	%r1, %ctaid.x;
	mov.u32 	%r2, %ntid.x;
	mov.u32 	%r3, %tid.x;
	mad.lo.s32 	%r4, %r1, %r2, %r3;
	cvt.u64.u32 	%rd1, %r4;
	setp.le.u64 	%p1, %rd4, %rd1;
	mov.f32 	%f8, 0f00000000;
	@%p1 bra 	$L__BB7_2;
	cvta.to.global.u64 	%rd5, %rd2;
	shl.b64 	%rd6, %rd1, 2;
	add.s64 	%rd7, %rd5, %rd6;
	ld.global.f32 	%f5, [%rd7];
	div.rn.f32 	%f8, %f5, %f3;
$L__BB7_2:
	cvta.to.global.u64 	%rd8, %rd3;
	shl.b64 	%rd9, %rd1, 2;
	add.s64 	%rd10, %rd8, %rd9;
	ld.global.f32 	%f6, [%rd10];
	add.f32 	%f7, %f8, %f6;
	st.global.f32 	[%rd10], %f7;
	ret;

}


// ===== COMPILED SASS (sm_100) =====

	.target	sm_100

	.elftype	@"ET_EXEC"


//--------------------- .note.nv.tkinfo           --------------------------
	.section	.note.nv.tkinfo,"",@"SHT_NOTE"
	.sectionflags	@"SHF_NOTE_NV_TKINFO"
	.tkinfo
        /*0018*/ 	.word	0x00000002
        /*0030*/ 	.string	""
        /*0030*/ 	.string	"ptxas"
        /*0030*/ 	.string	"Cuda compilation tools, release 13.0, V13.0.88"
        /*0030*/ 	.string	"Build cuda_13.0.r13.0/compiler.36424714_0"
        /*0030*/ 	.string	"-arch sm_100 -m 64 "



//--------------------- .note.nv.cuinfo           --------------------------
	.section	.note.nv.cuinfo,"",@"SHT_NOTE"
	.sectionflags	@"SHF_NOTE_NV_CUINFO"
        /*0018*/ 	.short	0x0002
        /*001a*/ 	.short	0x0064
        /*001c*/ 	.short	0x0082
	.zero		2


//--------------------- .nv.info                  --------------------------
	.section	.nv.info,"",@"SHT_CUDA_INFO"
	.align	4


	//----- nvinfo : EIATTR_REGCOUNT
	.align		4
        /*0000*/ 	.byte	0x04, 0x2f
        /*0002*/ 	.short	(.L_1 - .L_0)
	.align		4
.L_0:
        /*0004*/ 	.word	index@(_Z10dot_vectorIfEvPKT_S2_PS0_m)
        /*0008*/ 	.word	0x0000000c


	//----- nvinfo : EIATTR_FRAME_SIZE
	.align		4
.L_1:
        /*000c*/ 	.byte	0x04, 0x11
        /*000e*/ 	.short	(.L_3 - .L_2)
	.align		4
.L_2:
        /*0010*/ 	.word	index@(_Z10dot_vectorIfEvPKT_S2_PS0_m)
        /*0014*/ 	.word	0x00000000


	//----- nvinfo : EIATTR_REGCOUNT
	.align		4
.L_3:
        /*0018*/ 	.byte	0x04, 0x2f
        /*001a*/ 	.short	(.L_5 - .L_4)
	.align		4
.L_4:
        /*001c*/ 	.word	index@(_Z17vector_add_vectorIfEvPKT_S2_PS0_m)
        /*0020*/ 	.word	0x0000000c


	//----- nvinfo : EIATTR_FRAME_SIZE
	.align		4
.L_5:
        /*0024*/ 	.byte	0x04, 0x11
        /*0026*/ 	.short	(.L_7 - .L_6)
	.align		4
.L_6:
        /*0028*/ 	.word	index@(_Z17vector_add_vectorIfEvPKT_S2_PS0_m)
        /*002c*/ 	.word	0x00000000


	//----- nvinfo : EIATTR_REGCOUNT
	.align		4
.L_7:
        /*0030*/ 	.byte	0x04, 0x2f
        /*0032*/ 	.short	(.L_9 - .L_8)
	.align		4
.L_8:
        /*0034*/ 	.word	index@(_Z23vector_addassign_vectorIfEvPT_PKS0_m)
        /*0038*/ 	.word	0x0000000a


	//----- nvinfo : EIATTR_FRAME_SIZE
	.align		4
.L_9:
        /*003c*/ 	.byte	0x04, 0x11
        /*003e*/ 	.short	(.L_11 - .L_10)
	.align		4
.L_10:
        /*0040*/ 	.word	index@(_Z23vector_addassign_vectorIfEvPT_PKS0_m)
        /*0044*/ 	.word	0x00000000


	//----- nvinfo : EIATTR_REGCOUNT
	.align		4
.L_11:
        /*0048*/ 	.byte	0x04, 0x2f
        /*004a*/ 	.short	(.L_13 - .L_12)
	.align		4
.L_12:
        /*004c*/ 	.word	index@(_Z17vector_sub_scalarIfEvPKT_S0_PS0_m)
        /*0050*/ 	.word	0x0000000c


	//----- nvinfo : EIATTR_FRAME_SIZE
	.align		4
.L_13:
        /*0054*/ 	.byte	0x04, 0x11
        /*0056*/ 	.short	(.L_15 - .L_14)
	.align		4
.L_14:
        /*0058*/ 	.word	index@(_Z17vector_sub_scalarIfEvPKT_S0_PS0_m)
        /*005c*/ 	.word	0x00000000


	//----- nvinfo : EIATTR_REGCOUNT
	.align		4
.L_15:
        /*0060*/ 	.byte	0x04, 0x2f
        /*0062*/ 	.short	(.L_17 - .L_16)
	.align		4
.L_16:
        /*0064*/ 	.word	index@(_Z17vector_sub_vectorIfEvPKT_S2_PS0_m)
        /*0068*/ 	.word	0x0000000c


	//----- nvinfo : EIATTR_FRAME_SIZE
	.align		4
.L_17:
        /*006c*/ 	.byte	0x04, 0x11
        /*006e*/ 	.short	(.L_19 - .L_18)
	.align		4
.L_18:
        /*0070*/ 	.word	index@(_Z17vector_sub_vectorIfEvPKT_S2_PS0_m)
        /*0074*/ 	.word	0x00000000


	//----- nvinfo : EIATTR_REGCOUNT
	.align		4
.L_19:
        /*0078*/ 	.byte	0x04, 0x2f
        /*007a*/ 	.short	(.L_21 - .L_20)
	.align		4
.L_20:
        /*007c*/ 	.word	index@(_Z23vector_subassign_vectorIfEvPT_PKS0_m)
        /*0080*/ 	.word	0x0000000a


	//----- nvinfo : EIATTR_FRAME_SIZE
	.align		4
.L_21:
        /*0084*/ 	.byte	0x04, 0x11
        /*0086*/ 	.short	(.L_23 - .L_22)
	.align		4
.L_22:
        /*0088*/ 	.word	index@(_Z23vector_subassign_vectorIfEvPT_PKS0_m)
        /*008c*/ 	.word	0x00000000


	//----- nvinfo : EIATTR_REGCOUNT
	.align		4
.L_23:
        /*0090*/ 	.byte	0x04, 0x2f
        /*0092*/ 	.short	(.L_25 - .L_24)
	.align		4
.L_24:
        /*0094*/ 	.word	index@(_Z17vector_mul_scalarIfEvPKT_S0_PS0_m)
        /*0098*/ 	.word	0x0000000c


	//----- nvinfo : EIATTR_FRAME_SIZE
	.align		4
.L_25:
        /*009c*/ 	.byte	0x04, 0x11
        /*009e*/ 	.short	(.L_27 - .L_26)
	.align		4
.L_26:
        /*00a0*/ 	.word	index@(_Z17vector_mul_scalarIfEvPKT_S0_PS0_m)
        /*00a4*/ 	.word	0x00000000


	//----- nvinfo : EIATTR_REGCOUNT
	.align		4
.L_27:
        /*00a8*/ 	.byte	0x04, 0x2f
        /*00aa*/ 	.short	(.L_29 - .L_28)
	.align		4
.L_28:
        /*00ac*/ 	.word	index@(_Z17vector_div_scalarIfEvPKT_S0_PS0_m)
        /*00b0*/ 	.word	0x00000010


	//----- nvinfo : EIATTR_FRAME_SIZE
	.align		4
.L_29:
        /*00b4*/ 	.byte	0x04, 0x11
        /*00b6*/ 	.short	(.L_31 - .L_30)
	.align		4
.L_30:
        /*00b8*/ 	.word	index@($__internal_0_$__cuda_sm3x_div_rn_noftz_f32_slowpath)
        /*00bc*/ 	.word	0x00000000


	//----- nvinfo : EIATTR_FRAME_SIZE
	.align		4
.L_31:
        /*00c0*/ 	.byte	0x04, 0x11
        /*00c2*/ 	.short	(.L_33 - .L_32)
	.align		4
.L_32:
        /*00c4*/ 	.word	index@(_Z17vector_div_scalarIfEvPKT_S0_PS0_m)
        /*00c8*/ 	.word	0x00000000


	//----- nvinfo : EIATTR_MIN_STACK_SIZE
	.align		4
.L_33:
        /*00cc*/ 	.byte	0x04, 0x12
        /*00ce*/ 	.short	(.L_35 - .L_34)
	.align		4
.L_34:
        /*00d0*/ 	.word	index@(_Z17vector_div_scalarIfEvPKT_S0_PS0_m)
        /*00d4*/ 	.word	0x00000000


	//----- nvinfo : EIATTR_MIN_STACK_SIZE
	.align		4
.L_35:
        /*00d8*/ 	.byte	0x04, 0x12
        /*00da*/ 	.short	(.L_37 - .L_36)
	.align		4
.L_36:
        /*00dc*/ 	.word	index@(_Z17vector_mul_scalarIfEvPKT_S0_PS0_m)
        /*00e0*/ 	.word	0x00000000


	//----- nvinfo : EIATTR_MIN_STACK_SIZE
	.align		4
.L_37:
        /*00e4*/ 	.byte	0x04, 0x12
        /*00e6*/ 	.short	(.L_39 - .L_38)
	.align		4
.L_38:
        /*00e8*/ 	.word	index@(_Z23vector_subassign_vectorIfEvPT_PKS0_m)
        /*00ec*/ 	.word	0x00000000


	//----- nvinfo : EIATTR_MIN_STACK_SIZE
	.align		4
.L_39:
        /*00f0*/ 	.byte	0x04, 0x12
        /*00f2*/ 	.short	(.L_41 - .L_40)
	.align		4
.L_40:
        /*00f4*/ 	.word	index@(_Z17vector_sub_vectorIfEvPKT_S2_PS0_m)
        /*00f8*/ 	.word	0x00000000


	//----- nvinfo : EIATTR_MIN_STACK_SIZE
	.align		4
.L_41:
        /*00fc*/ 	.byte	0x04, 0x12
        /*00fe*/ 	.short	(.L_43 - .L_42)
	.align		4
.L_42:
        /*0100*/ 	.word	index@(_Z17vector_sub_scalarIfEvPKT_S0_PS0_m)
        /*0104*/ 	.word	0x00000000


	//----- nvinfo : EIATTR_MIN_STACK_SIZE
	.align		4
.L_43:
        /*0108*/ 	.byte	0x04, 0x12
        /*010a*/ 	.short	(.L_45 - .L_44)
	.align		4
.L_44:
        /*010c*/ 	.word	index@(_Z23vector_addassign_vectorIfEvPT_PKS0_m)
        /*0110*/ 	.word	0x00000000


	//----- nvinfo : EIATTR_MIN_STACK_SIZE
	.align		4
.L_45:
        /*0114*/ 	.byte	0x04, 0x12
        /*0116*/ 	.short	(.L_47 - .L_46)
	.align		4
.L_46:
        /*0118*/ 	.word	index@(_Z17vector_add_vectorIfEvPKT_S2_PS0_m)
        /*011c*/ 	.word	0x00000000


	//----- nvinfo : EIATTR_MIN_STACK_SIZE
	.align		4
.L_47:
        /*0120*/ 	.byte	0x04, 0x12
        /*0122*/ 	.short	(.L_49 - .L_48)
	.align		4
.L_48:
        /*0124*/ 	.word	index@(_Z10dot_vectorIfEvPKT_S2_PS0_m)
        /*0128*/ 	.word	0x00000000
.L_49:


//--------------------- .nv.compat                --------------------------
	.section	.nv.compat,"",@"SHT_CUDA_COMPAT_INFO"
	.align	4
        /*0000*/ 	.byte	0x02, 0x09, 0x00, 0x00, 0x02, 0x02, 0x01, 0x00, 0x02, 0x05, 0x05, 0x00, 0x03, 0x07, 0x01, 0x01
        /*0010*/ 	.byte	0x02, 0x03, 0x00, 0x00, 0x02, 0x06, 0x01, 0x00, 0x04, 0x0b, 0x08, 0x00, 0x01, 0x00, 0x00, 0x00
        /*0020*/ 	.byte	0x00, 0x00, 0x00, 0x00


//--------------------- .nv.info._Z17vector_div_scalarIfEvPKT_S0_PS0_m --------------------------
	.section	.nv.info._Z17vector_div_scalarIfEvPKT_S0_PS0_m,"",@"SHT_CUDA_INFO"
	.sectionflags	@""
	.align	4


	//----- nvinfo : EIATTR_CUDA_API_VERSION
	.align		4
        /*0000*/ 	.byte	0x04, 0x37
        /*0002*/ 	.short	(.L_51 - .L_50)
.L_50:
        /*0004*/ 	.word	0x00000082


	//----- nvinfo : EIATTR_KPARAM_INFO
	.align		4
.L_51:
        /*0008*/ 	.byte	0x04, 0x17
        /*000a*/ 	.short	(.L_53 - .L_52)
.L_52:
        /*000c*/ 	.word	0x00000000
        /*0010*/ 	.short	0x0003
        /*0012*/ 	.short	0x0018
        /*0014*/ 	.byte	0x00, 0xf0, 0x21, 0x00


	//----- nvinfo : EIATTR_KPARAM_INFO
	.align		4
.L_53:
        /*0018*/ 	.byte	0x04, 0x17
        /*001a*/ 	.short	(.L_55 - .L_54)
.L_54:
        /*001c*/ 	.word	0x00000000
        /*0020*/ 	.short	0x0002
        /*0022*/ 	.short	0x0010
        /*0024*/ 	.byte	0x00, 0xf5, 0x21, 0x00


	//----- nvinfo : EIATTR_KPARAM_INFO
	.align		4
.L_55:
        /*0028*/ 	.byte	0x04, 0x17
        /*002a*/ 	.short	(.L_57 - .L_56)
.L_56:
        /*002c*/ 	.word	0x00000000
        /*0030*/ 	.short	0x0001
        /*0032*/ 	.short	0x0008
        /*0034*/ 	.byte	0x00, 0xf0, 0x11, 0x00


	//----- nvinfo : EIATTR_KPARAM_INFO
	.align		4
.L_57:
        /*0038*/ 	.byte	0x04, 0x17
        /*003a*/ 	.short	(.L_59 - .L_58)
.L_58:
        /*003c*/ 	.word	0x00000000
        /*0040*/ 	.short	0x0000
        /*0042*/ 	.short	0x0000
        /*0044*/ 	.byte	0x00, 0xf5, 0x21, 0x00


	//----- nvinfo : EIATTR_SPARSE_MMA_MASK
	.align		4
.L_59:
        /*0048*/ 	.byte	0x03, 0x50
        /*004a*/ 	.short	0x0000


	//----- nvinfo : EIATTR_MAXREG_COUNT
	.align		4
        /*004c*/ 	.byte	0x03, 0x1b
        /*004e*/ 	.short	0x00ff


	//----- nvinfo : EIATTR_MERCURY_ISA_VERSION
	.align		4
        /*0050*/ 	.byte	0x03, 0x5f
        /*0052*/ 	.short	0x0101


	//----- nvinfo : EIATTR_VRC_CTA_INIT_COUNT
	.align		4
        /*0054*/ 	.byte	0x02, 0x4a
	.zero		1
	.zero		1


	//----- nvinfo : EIATTR_EXIT_INSTR_OFFSETS
	.align		4
        /*0058*/ 	.byte	0x04, 0x1c
        /*005a*/ 	.short	(.L_61 - .L_60)


	//   ....[0]....
.L_60:
        /*005c*/ 	.word	0x00000260


	//----- nvinfo : EIATTR_CRS_STACK_SIZE
	.align		4
.L_61:
        /*0060*/ 	.byte	0x04, 0x1e
        /*0062*/ 	.short	(.L_63 - .L_62)
.L_62:
        /*0064*/ 	.word	0x00000000


	//----- nvinfo : EIATTR_CBANK_PARAM_SIZE
	.align		4
.L_63:
        /*0068*/ 	.byte	0x03, 0x19
        /*006a*/ 	.short	0x0020


	//----- nvinfo : EIATTR_PARAM_CBANK
	.align		4
        /*006c*/ 	.byte	0x04, 0x0a
        /*006e*/ 	.short	(.L_65 - .L_64)
	.align		4
.L_64:
        /*0070*/ 	.word	index@(.nv.constant0._Z17vector_div_scalarIfEvPKT_S0_PS0_m)
        /*0074*/ 	.short	0x0380
        /*0076*/ 	.short	0x0020


	//----- nvinfo : EIATTR_SW_WAR
	.align		4
.L_65:
        /*0078*/ 	.byte	0x04, 0x36
        /*007a*/ 	.short	(.L_67 - .L_66)
.L_66:
        /*007c*/ 	.word	0x00000008
.L_67:


//--------------------- .nv.info._Z17vector_mul_scalarIfEvPKT_S0_PS0_m --------------------------
	.section	.nv.info._Z17vector_mul_scalarIfEvPKT_S0_PS0_m,"",@"SHT_CUDA_INFO"
	.sectionflags	@""
	.align	4


	//----- nvinfo : EIATTR_CUDA_API_VERSION
	.align		4
        /*0000*/ 	.byte	0x04, 0x37
        /*0002*/ 	.short	(.L_69 - .L_68)
.L_68:
        /*0004*/ 	.word	0x00000082


	//----- nvinfo : EIATTR_KPARAM_INFO
	.align		4
.L_69:
        /*0008*/ 	.byte	0x04, 0x17
        /*000a*/ 	.short	(.L_71 - .L_70)
.L_70:
        /*000c*/ 	.word	0x00000000
        /*0010*/ 	.short	0x0003
        /*0012*/ 	.short	0x0018
        /*0014*/ 	.byte	0x00, 0xf0, 0x21, 0x00


	//----- nvinfo : EIATTR_KPARAM_INFO
	.align		4
.L_71:
        /*0018*/ 	.byte	0x04, 0x17
        /*001a*/ 	.short	(.L_73 - .L_72)
.L_72:
        /*001c*/ 	.word	0x00000000
        /*0020*/ 	.short	0x0002
        /*0022*/ 	.short	0x0010
        /*0024*/ 	.byte	0x00, 0xf5, 0x21, 0x00


	//----- nvinfo : EIATTR_KPARAM_INFO
	.align		4
.L_73:
        /*0028*/ 	.byte	0x04, 0x17
        /*002a*/ 	.short	(.L_75 - .L_74)
.L_74:
        /*002c*/ 	.word	0x00000000
        /*0030*/ 	.short	0x0001
        /*0032*/ 	.short	0x0008
        /*0034*/ 	.byte	0x00, 0xf0, 0x11, 0x00


	//----- nvinfo : EIATTR_KPARAM_INFO
	.align		4
.L_75:
        /*0038*/ 	.byte	0x04, 0x17
        /*003a*/ 	.short	(.L_77 - .L_76)
.L_76:
        /*003c*/ 	.word	0x00000000
        /*0040*/ 	.short	0x0000
        /*0042*/ 	.short	0x0000
        /*0044*/ 	.byte	0x00, 0xf5, 0x21, 0x00


	//----- nvinfo : EIATTR_SPARSE_MMA_MASK
	.align		4
.L_77:
        /*0048*/ 	.byte	0x03, 0x50
        /*004a*/ 	.short	0x0000


	//----- nvinfo : EIATTR_MAXREG_COUNT
	.align		4
        /*004c*/ 	.byte	0x03, 0x1b
        /*004e*/ 	.short	0x00ff


	//----- nvinfo : EIATTR_MERCURY_ISA_VERSION
	.align		4
        /*0050*/ 	.byte	0x03, 0x5f
        /*0052*/ 	.short	0x0101


	//----- nvinfo : EIATTR_VRC_CTA_INIT_COUNT
	.align		4
        /*0054*/ 	.byte	0x02, 0x4a
	.zero		1
	.zero		1


	//----- nvinfo : EIATTR_EXIT_INSTR_OFFSETS
	.align		4
        /*0058*/ 	.byte	0x04, 0x1c
        /*005a*/ 	.short	(.L_79 - .L_78)


	//   ....[0]....
.L_78:
        /*005c*/ 	.word	0x00000160


	//----- nvinfo : EIATTR_CBANK_PARAM_SIZE
	.align		4
.L_79:
        /*0060*/ 	.byte	0x03, 0x19
        /*0062*/ 	.short	0x0020


	//----- nvinfo : EIATTR_PARAM_CBANK
	.align		4
        /*0064*/ 	.byte	0x04, 0x0a
        /*0066*/ 	.short	(.L_81 - .L_80)
	.align		4
.L_80:
        /*0068*/ 	.word	index@(.nv.constant0._Z17vector_mul_scalarIfEvPKT_S0_PS0_m)
        /*006c*/ 	.short	0x0380
        /*006e*/ 	.short	0x0020


	//----- nvinfo : EIATTR_SW_WAR
	.align		4
.L_81:
        /*0070*/ 	.byte	0x04, 0x36
        /*0072*/ 	.short	(.L_83 - .L_82)
.L_82:
        /*0074*/ 	.word	0x00000008
.L_83:


//--------------------- .nv.info._Z23vector_subassign_vectorIfEvPT_PKS0_m --------------------------
	.section	.nv.info._Z23vector_subassign_vectorIfEvPT_PKS0_m,"",@"SHT_CUDA_INFO"
	.sectionflags	@""
	.align	4


	//----- nvinfo : EIATTR_CUDA_API_VERSION
	.align		4
        /*0000*/ 	.byte	0x04, 0x37
        /*0002*/ 	.short	(.L_85 - .L_84)
.L_84:
        /*0004*/ 	.word	0x00000082


	//----- nvinfo : EIATTR_KPARAM_INFO
	.align		4
.L_85:
        /*0008*/ 	.byte	0x04, 0x17
        /*000a*/ 	.short	(.L_87 - .L_86)
.L_86:
        /*000c*/ 	.word	0x00000000
        /*0010*/ 	.short	0x0002
        /*0012*/ 	.short	0x0010
        /*0014*/ 	.byte	0x00, 0xf0, 0x21, 0x00


	//----- nvinfo : EIATTR_KPARAM_INFO
	.align		4
.L_87:
        /*0018*/ 	.byte	0x04, 0x17
        /*001a*/ 	.short	(.L_89 - .L_88)
.L_88:
        /*001c*/ 	.word	0x00000000
        /*0020*/ 	.short	0x0001
        /*0022*/ 	.short	0x0008
        /*0024*/ 	.byte	0x00, 0xf5, 0x21, 0x00


	//----- nvinfo : EIATTR_KPARAM_INFO
	.align		4
.L_89:
        /*0028*/ 	.byte	0x04, 0x17
        /*002a*/ 	.short	(.L_91 - .L_90)
.L_90:
        /*002c*/ 	.word	0x00000000
        /*0030*/ 	.short	0x0000
        /*0032*/ 	.short	0x0000
        /*0034*/ 	.byte	0x00, 0xf5, 0x21, 0x00


	//----- nvinfo : EIATTR_SPARSE_MMA_MASK
	.align		4
.L_91:
        /*0038*/ 	.byte	0x03, 0x50
        /*003a*/ 	.short	0x0000


	//----- nvinfo : EIATTR_MAXREG_COUNT
	.align		4
        /*003c*/ 	.byte	0x03, 0x1b
        /*003e*/ 	.short	0x00ff


	//----- nvinfo : EIATTR_MERCURY_ISA_VERSION
	.align		4
        /*0040*/ 	.byte	0x03, 0x5f
        /*0042*/ 	.short	0x0101


	//----- nvinfo : EIATTR_VRC_CTA_INIT_COUNT
	.align		4
        /*0044*/ 	.byte	0x02, 0x4a
	.zero		1
	.zero		1


	//----- nvinfo : EIATTR_EXIT_INSTR_OFFSETS
	.align		4
        /*0048*/ 	.byte	0x04, 0x1c
        /*004a*/ 	.short	(.L_93 - .L_92)


	//   ....[0]....
.L_92:
        /*004c*/ 	.word	0x00000140


	//----- nvinfo : EIATTR_CBANK_PARAM_SIZE
	.align		4
.L_93:
        /*0050*/ 	.byte	0x03, 0x19
        /*0052*/ 	.short	0x0018


	//----- nvinfo : EIATTR_PARAM_CBANK
	.align		4
        /*0054*/ 	.byte	0x04, 0x0a
        /*0056*/ 	.short	(.L_95 - .L_94)
	.align		4
.L_94:
        /*0058*/ 	.word	index@(.nv.constant0._Z23vector_subassign_vectorIfEvPT_PKS0_m)
        /*005c*/ 	.short	0x0380
        /*005e*/ 	.short	0x0018


	//----- nvinfo : EIATTR_SW_WAR
	.align		4
.L_95:
        /*0060*/ 	.byte	0x04, 0x36
        /*0062*/ 	.short	(.L_97 - .L_96)
.L_96:
        /*0064*/ 	.word	0x00000008
.L_97:


//--------------------- .nv.info._Z17vector_sub_vectorIfEvPKT_S2_PS0_m --------------------------
	.section	.nv.info._Z17vector_sub_vectorIfEvPKT_S2_PS0_m,"",@"SHT_CUDA_INFO"
	.sectionflags	@""
	.align	4


	//----- nvinfo : EIATTR_CUDA_API_VERSION
	.align		4
        /*0000*/ 	.byte	0x04, 0x37
        /*0002*/ 	.short	(.L_99 - .L_98)
.L_98:
        /*0004*/ 	.word	0x00000082


	//----- nvinfo : EIATTR_KPARAM_INFO
	.align		4
.L_99:
        /*0008*/ 	.byte	0x04, 0x17
        /*000a*/ 	.short	(.L_101 - .L_100)
.L_100:
        /*000c*/ 	.word	0x00000000
        /*0010*/ 	.short	0x0003
        /*0012*/ 	.short	0x0018
        /*0014*/ 	.byte	0x00, 0xf0, 0x21, 0x00


	//----- nvinfo : EIATTR_KPARAM_INFO
	.align		4
.L_101:
        /*0018*/ 	.byte	0x04, 0x17
        /*001a*/ 	.short	(.L_103 - .L_102)
.L_102:
        /*001c*/ 	.word	0x00000000
        /*0020*/ 	.short	0x0002
        /*0022*/ 	.short	0x0010
        /*0024*/ 	.byte	0x00, 0xf5, 0x21, 0x00


	//----- nvinfo : EIATTR_KPARAM_INFO
	.align		4
.L_103:
        /*0028*/ 	.byte	0x04, 0x17
        /*002a*/ 	.short	(.L_105 - .L_104)
.L_104:
        /*002c*/ 	.word	0x00000000
        /*0030*/ 	.short	0x0001
        /*0032*/ 	.short	0x0008
        /*0034*/ 	.byte	0x00, 0xf5, 0x21, 0x00


	//----- nvinfo : EIATTR_KPARAM_INFO
	.align		4
.L_105:
        /*0038*/ 	.byte	0x04, 0x17
        /*003a*/ 	.short	(.L_107 - .L_106)
.L_106:
        /*003c*/ 	.word	0x00000000
        /*0040*/ 	.short	0x0000
        /*0042*/ 	.short	0x0000
        /*0044*/ 	.byte	0x00, 0xf5, 0x21, 0x00


	//----- nvinfo : EIATTR_SPARSE_MMA_MASK
	.align		4
.L_107:
        /*0048*/ 	.byte	0x03, 0x50
        /*004a*/ 	.short	0x0000


	//----- nvinfo : EIATTR_MAXREG_COUNT
	.align		4
        /*004c*/ 	.byte	0x03, 0x1b
        /*004e*/ 	.short	0x00ff


	//----- nvinfo : EIATTR_MERCURY_ISA_VERSION
	.align		4
        /*0050*/ 	.byte	0x03, 0x5f
        /*0052*/ 	.short	0x0101


	//----- nvinfo : EIATTR_VRC_CTA_INIT_COUNT
	.align		4
        /*0054*/ 	.byte	0x02, 0x4a
	.zero		1
	.zero		1


	//----- nvinfo : EIATTR_EXIT_INSTR_OFFSETS
	.align		4
        /*0058*/ 	.byte	0x04, 0x1c
        /*005a*/ 	.short	(.L_109 - .L_108)


	//   ....[0]....
.L_108:
        /*005c*/ 	.word	0x00000190


	//----- nvinfo : EIATTR_CBANK_PARAM_SIZE
	.align		4
.L_109:
        /*0060*/ 	.byte	0x03, 0x19
        /*0062*/ 	.short	0x0020


	//----- nvinfo : EIATTR_PARAM_CBANK
	.align		4
        /*0064*/ 	.byte	0x04, 0x0a
        /*0066*/ 	.short	(.L_111 - .L_110)
	.align		4
.L_110:
        /*0068*/ 	.word	index@(.nv.constant0._Z17vector_sub_vectorIfEvPKT_S2_PS0_m)
        /*006c*/ 	.short	0x0380
        /*006e*/ 	.short	0x0020


	//----- nvinfo : EIATTR_SW_WAR
	.align		4
.L_111:
        /*0070*/ 	.byte	0x04, 0x36
        /*0072*/ 	.short	(.L_113 - .L_112)
.L_112:
        /*0074*/ 	.word	0x00000008
.L_113:


//--------------------- .nv.info._Z17vector_sub_scalarIfEvPKT_S0_PS0_m --------------------------
	.section	.nv.info._Z17vector_sub_scalarIfEvPKT_S0_PS0_m,"",@"SHT_CUDA_INFO"
	.sectionflags	@""
	.align	4


	//----- nvinfo : EIATTR_CUDA_API_VERSION
	.align		4
        /*0000*/ 	.byte	0x04, 0x37
        /*0002*/ 	.short	(.L_115 - .L_114)
.L_114:
        /*0004*/ 	.word	0x00000082


	//----- nvinfo : EIATTR_KPARAM_INFO
	.align		4
.L_115:
        /*0008*/ 	.byte	0x04, 0x17
        /*000a*/ 	.short	(.L_117 - .L_116)
.L_116:
        /*000c*/ 	.word	0x00000000
        /*0010*/ 	.short	0x0003
        /*0012*/ 	.short	0x0018
        /*0014*/ 	.byte	0x00, 0xf0, 0x21, 0x00


	//----- nvinfo : EIATTR_KPARAM_INFO
	.align		4
.L_117:
        /*0018*/ 	.byte	0x04, 0x17
        /*001a*/ 	.short	(.L_119 - .L_118)
.L_118:
        /*001c*/ 	.word	0x00000000
        /*0020*/ 	.short	0x0002
        /*0022*/ 	.short	0x0010
        /*0024*/ 	.byte	0x00, 0xf5, 0x21, 0x00


	//----- nvinfo : EIATTR_KPARAM_INFO
	.align		4
.L_119:
        /*0028*/ 	.byte	0x04, 0x17
        /*002a*/ 	.short	(.L_121 - .L_120)
.L_120:
        /*002c*/ 	.word	0x00000000
        /*0030*/ 	.short	0x0001
        /*0032*/ 	.short	0x0008
        /*0034*/ 	.byte	0x00, 0xf0, 0x11, 0x00


	//----- nvinfo : EIATTR_KPARAM_INFO
	.align		4
.L_121:
        /*0038*/ 	.byte	0x04, 0x17
        /*003a*/ 	.short	(.L_123 - .L_122)
.L_122:
        /*003c*/ 	.word	0x00000000
        /*0040*/ 	.short	0x0000
        /*0042*/ 	.short	0x0000
        /*0044*/ 	.byte	0x00, 0xf5, 0x21, 0x00


	//----- nvinfo : EIATTR_SPARSE_MMA_MASK
	.align		4
.L_123:
        /*0048*/ 	.byte	0x03, 0x50
        /*004a*/ 	.short	0x0000


	//----- nvinfo : EIATTR_MAXREG_COUNT
	.align		4
        /*004c*/ 	.byte	0x03, 0x1b
        /*004e*/ 	.short	0x00ff


	//----- nvinfo : EIATTR_MERCURY_ISA_VERSION
	.align		4
        /*0050*/ 	.byte	0x03, 0x5f
        /*0052*/ 	.short	0x0101


	//----- nvinfo : EIATTR_VRC_CTA_INIT_COUNT
	.align		4
        /*0054*/ 	.byte	0x02, 0x4a
	.zero		1
	.zero		1


	//----- nvinfo : EIATTR_EXIT_INSTR_OFFSETS
	.align		4
        /*0058*/ 	.byte	0x04, 0x1c
        /*005a*/ 	.short	(.L_125 - .L_124)


	//   ....[0]....
.L_124:
        /*005c*/ 	.word	0x00000160


	//----- nvinfo : EIATTR_CBANK_PARAM_SIZE
	.align		4
.L_125:
        /*0060*/ 	.byte	0x03, 0x19
        /*0062*/ 	.short	0x0020


	//----- nvinfo : EIATTR_PARAM_CBANK
	.align		4
        /*0064*/ 	.byte	0x04, 0x0a
        /*0066*/ 	.short	(.L_127 - .L_126)
	.align		4
.L_126:
        /*0068*/ 	.word	index@(.nv.constant0._Z17vector_sub_scalarIfEvPKT_S0_PS0_m)
        /*006c*/ 	.short	0x0380
        /*006e*/ 	.short	0x0020


	//----- nvinfo : EIATTR_SW_WAR
	.align		4
.L_127:
        /*0070*/ 	.byte	0x04, 0x36
        /*0072*/ 	.short	(.L_129 - .L_128)
.L_128:
        /*0074*/ 	.word	0x00000008
.L_129:


//--------------------- .nv.info._Z23vector_addassign_vectorIfEvPT_PKS0_m --------------------------
	.section	.nv.info._Z23vector_addassign_vectorIfEvPT_PKS0_m,"",@"SHT_CUDA_INFO"
	.sectionflags	@""
	.align	4


	//----- nvinfo : EIATTR_CUDA_API_VERSION
	.align		4
        /*0000*/ 	.byte	0x04, 0x37
        /*0002*/ 	.short	(.L_131 - .L_130)
.L_130:
        /*0004*/ 	.word	0x00000082


	//----- nvinfo : EIATTR_KPARAM_INFO
	.align		4
.L_131:
        /*0008*/ 	.byte	0x04, 0x17
        /*000a*/ 	.short	(.L_133 - .L_132)
.L_132:
        /*000c*/ 	.word	0x00000000
        /*0010*/ 	.short	0x0002
        /*0012*/ 	.short	0x0010
        /*0014*/ 	.byte	0x00, 0xf0, 0x21, 0x00


	//----- nvinfo : EIATTR_KPARAM_INFO
	.align		4
.L_133:
        /*0018*/ 	.byte	0x04, 0x17
        /*001a*/ 	.short	(.L_135 - .L_134)
.L_134:
        /*001c*/ 	.word	0x00000000
        /*0020*/ 	.short	0x0001
        /*0022*/ 	.short	0x0008
        /*0024*/ 	.byte	0x00, 0xf5, 0x21, 0x00


	//----- nvinfo : EIATTR_KPARAM_INFO
	.align		4
.L_135:
        /*0028*/ 	.byte	0x04, 0x17
        /*002a*/ 	.short	(.L_137 - .L_136)
.L_136:
        /*002c*/ 	.word	0x00000000
        /*0030*/ 	.short	0x0000
        /*0032*/ 	.short	0x0000
        /*0034*/ 	.byte	0x00, 0xf5, 0x21, 0x00


	//----- nvinfo : EIATTR_SPARSE_MMA_MASK
	.align		4
.L_137:
        /*0038*/ 	.byte	0x03, 0x50
        /*003a*/ 	.short	0x0000


	//----- nvinfo : EIATTR_MAXREG_COUNT
	.align		4
        /*003c*/ 	.byte	0x03, 0x1b
        /*003e*/ 	.short	0x00ff


	//----- nvinfo : EIATTR_MERCURY_ISA_VERSION
	.align		4
        /*0040*/ 	.byte	0x03, 0x5f
        /*0042*/ 	.short	0x0101


	//----- nvinfo : EIATTR_VRC_CTA_INIT_COUNT
	.align		4
        /*0044*/ 	.byte	0x02, 0x4a
	.zero		1
	.zero		1


	//----- nvinfo : EIATTR_EXIT_INSTR_OFFSETS
	.align		4
        /*0048*/ 	.byte	0x04, 0x1c
        /*004a*/ 	.short	(.L_139 - .L_138)


	//   ....[0]....
.L_138:
        /*004c*/ 	.word	0x00000140


	//----- nvinfo : EIATTR_CBANK_PARAM_SIZE
	.align		4
.L_139:
        /*0050*/ 	.byte	0x03, 0x19
        /*0052*/ 	.short	0x0018


	//----- nvinfo : EIATTR_PARAM_CBANK
	.align		4
        /*0054*/ 	.byte	0x04, 0x0a
        /*0056*/ 	.short	(.L_141 - .L_140)
	.align		4
.L_140:
        /*0058*/ 	.word	index@(.nv.constant0._Z23vector_addassign_vectorIfEvPT_PKS0_m)
        /*005c*/ 	.short	0x0380
        /*005e*/ 	.short	0x0018


	//----- nvinfo : EIATTR_SW_WAR
	.align		4
.L_141:
        /*0060*/ 	.byte	0x04, 0x36
        /*0062*/ 	.short	(.L_143 - .L_142)
.L_142:
        /*0064*/ 	.word	0x00000008
.L_143:


//--------------------- .nv.info._Z17vector_add_vectorIfEvPKT_S2_PS0_m --------------------------
	.section	.nv.info._Z17vector_add_vectorIfEvPKT_S2_PS0_m,"",@"SHT_CUDA_INFO"
	.sectionflags	@""
	.align	4


	//----- nvinfo : EIATTR_CUDA_API_VERSION
	.align		4
        /*0000*/ 	.byte	0x04, 0x37
        /*0002*/ 	.short	(.L_145 - .L_144)
.L_144:
        /*0004*/ 	.word	0x00000082


	//----- nvinfo : EIATTR_KPARAM_INFO
	.align		4
.L_145:
        /*0008*/ 	.byte	0x04, 0x17
        /*000a*/ 	.short	(.L_147 - .L_146)
.L_146:
        /*000c*/ 	.word	0x00000000
        /*0010*/ 	.short	0x0003
        /*0012*/ 	.short	0x0018
        /*0014*/ 	.byte	0x00, 0xf0, 0x21, 0x00


	//----- nvinfo : EIATTR_KPARAM_INFO
	.align		4
.L_147:
        /*0018*/ 	.byte	0x04, 0x17
        /*001a*/ 	.short	(.L_149 - .L_148)
.L_148:
        /*001c*/ 	.word	0x00000000
        /*0020*/ 	.short	0x0002
        /*0022*/ 	.short	0x0010
        /*0024*/ 	.byte	0x00, 0xf5, 0x21, 0x00


	//----- nvinfo : EIATTR_KPARAM_INFO
	.align		4
.L_149:
        /*0028*/ 	.byte	0x04, 0x17
        /*002a*/ 	.short	(.L_151 - .L_150)
.L_150:
        /*002c*/ 	.word	0x00000000
        /*0030*/ 	.short	0x0001
        /*0032*/ 	.short	0x0008
        /*0034*/ 	.byte	0x00, 0xf5, 0x21, 0x00


	//----- nvinfo : EIATTR_KPARAM_INFO
	.align		4
.L_151:
        /*0038*/ 	.byte	0x04, 0x17
        /*003a*/ 	.short	(.L_153 - .L_152)
.L_152:
        /*003c*/ 	.word	0x00000000
        /*0040*/ 	.short	0x0000
        /*0042*/ 	.short	0x0000
        /*0044*/ 	.byte	0x00, 0xf5, 0x21, 0x00


	//----- nvinfo : EIATTR_SPARSE_MMA_MASK
	.align		4
.L_153:
        /*0048*/ 	.byte	0x03, 0x50
        /*004a*/ 	.short	0x0000


	//----- nvinfo : EIATTR_MAXREG_COUNT
	.align		4
        /*004c*/ 	.byte	0x03, 0x1b
        /*004e*/ 	.short	0x00ff


	//----- nvinfo : EIATTR_MERCURY_ISA_VERSION
	.align		4
        /*0050*/ 	.byte	0x03, 0x5f
        /*0052*/ 	.short	0x0101


	//----- nvinfo : EIATTR_VRC_CTA_INIT_COUNT
	.align		4
        /*0054*/ 	.byte	0x02, 0x4a
	.zero		1
	.zero		1


	//----- nvinfo : EIATTR_EXIT_INSTR_OFFSETS
	.align		4
        /*0058*/ 	.byte	0x04, 0x1c
        /*005a*/ 	.short	(.L_155 - .L_154)


	//   ....[0]....
.L_154:
        /*005c*/ 	.word	0x00000190


	//----- nvinfo : EIATTR_CBANK_PARAM_SIZE
	.align		4
.L_155:
        /*0060*/ 	.byte	0x03, 0x19
        /*0062*/ 	.short	0x0020


	//----- nvinfo : EIATTR_PARAM_CBANK
	.align		4
        /*0064*/ 	.byte	0x04, 0x0a
        /*0066*/ 	.short	(.L_157 - .L_156)
	.align		4
.L_156:
        /*0068*/ 	.word	index@(.nv.constant0._Z17vector_add_vectorIfEvPKT_S2_PS0_m)
        /*006c*/ 	.short	0x0380
        /*006e*/ 	.short	0x0020


	//----- nvinfo : EIATTR_SW_WAR
	.align		4
.L_157:
        /*0070*/ 	.byte	0x04, 0x36
        /*0072*/ 	.short	(.L_159 - .L_158)
.L_158:
        /*0074*/ 	.word	0x00000008
.L_159:


//--------------------- .nv.info._Z10dot_vectorIfEvPKT_S2_PS0_m --------------------------
	.section	.nv.info._Z10dot_vectorIfEvPKT_S2_PS0_m,"",@"SHT_CUDA_INFO"
	.sectionflags	@""
	.align	4


	//----- nvinfo : EIATTR_CUDA_API_VERSION
	.align		4
        /*0000*/ 	.byte	0x04, 0x37
        /*0002*/ 	.short	(.L_161 - .L_160)
.L_160:
        /*0004*/ 	.word	0x00000082


	//----- nvinfo : EIATTR_KPARAM_INFO
	.align		4
.L_161:
        /*0008*/ 	.byte	0x04, 0x17
        /*000a*/ 	.short	(.L_163 - .L_162)
.L_162:
        /*000c*/ 	.word	0x00000000
        /*0010*/ 	.short	0x0003
        /*0012*/ 	.short	0x0018
        /*0014*/ 	.byte	0x00, 0xf0, 0x21, 0x00


	//----- nvinfo : EIATTR_KPARAM_INFO
	.align		4
.L_163:
        /*0018*/ 	.byte	0x04, 0x17
        /*001a*/ 	.short	(.L_165 - .L_164)
.L_164:
        /*001c*/ 	.word	0x00000000
        /*0020*/ 	.short	0x0002
        /*0022*/ 	.short	0x0010
        /*0024*/ 	.byte	0x00, 0xf5, 0x21, 0x00


	//----- nvinfo : EIATTR_KPARAM_INFO
	.align		4
.L_165:
        /*0028*/ 	.byte	0x04, 0x17
        /*002a*/ 	.short	(.L_167 - .L_166)
.L_166:
        /*002c*/ 	.word	0x00000000
        /*0030*/ 	.short	0x0001
        /*0032*/ 	.short	0x0008
        /*0034*/ 	.byte	0x00, 0xf5, 0x21, 0x00


	//----- nvinfo : EIATTR_KPARAM_INFO
	.align		4
.L_167:
        /*0038*/ 	.byte	0x04, 0x17
        /*003a*/ 	.short	(.L_169 - .L_168)
.L_168:
        /*003c*/ 	.word	0x00000000
        /*0040*/ 	.short	0x0000
        /*0042*/ 	.short	0x0000
        /*0044*/ 	.byte	0x00, 0xf5, 0x21, 0x00


	//----- nvinfo : EIATTR_SPARSE_MMA_MASK
	.align		4
.L_169:
        /*0048*/ 	.byte	0x03, 0x50
        /*004a*/ 	.short	0x0000


	//----- nvinfo : EIATTR_MAXREG_COUNT
	.align		4
        /*004c*/ 	.byte	0x03, 0x1b
        /*004e*/ 	.short	0x00ff


	//----- nvinfo : EIATTR_NUM_BARRIERS
	.align		4
        /*0050*/ 	.byte	0x02, 0x4c
        /*0052*/ 	.byte	0x01
	.zero		1


	//----- nvinfo : EIATTR_MERCURY_ISA_VERSION
	.align		4
        /*0054*/ 	.byte	0x03, 0x5f
        /*0056*/ 	.short	0x0101


	//----- nvinfo : EIATTR_VRC_CTA_INIT_COUNT
	.align		4
        /*0058*/ 	.byte	0x02, 0x4a
	.zero		1
	.zero		1


	//----- nvinfo : EIATTR_EXIT_INSTR_OFFSETS
	.align		4
        /*005c*/ 	.byte	0x04, 0x1c
        /*005e*/ 	.short	(.L_171 - .L_170)


	//   ....[0]....
.L_170:
        /*0060*/ 	.word	0x000002a0


	//   ....[1]....
        /*0064*/ 	.word	0x00000320


	//----- nvinfo : EIATTR_CBANK_PARAM_SIZE
	.align		4
.L_171:
        /*0068*/ 	.byte	0x03, 0x19
        /*006a*/ 	.short	0x0020


	//----- nvinfo : EIATTR_PARAM_CBANK
	.align		4
        /*006c*/ 	.byte	0x04, 0x0a
        /*006e*/ 	.short	(.L_173 - .L_172)
	.align		4
.L_172:
        /*0070*/ 	.word	index@(.nv.constant0._Z10dot_vectorIfEvPKT_S2_PS0_m)
        /*0074*/ 	.short	0x0380
        /*0076*/ 	.short	0x0020


	//----- nvinfo : EIATTR_SW_WAR
	.align		4
.L_173:
        /*0078*/ 	.byte	0x04, 0x36
        /*007a*/ 	.short	(.L_175 - .L_174)
.L_174:
        /*007c*/ 	.word	0x00000008
.L_175:


//--------------------- .nv.callgraph             --------------------------
	.section	.nv.callgraph,"",@"SHT_CUDA_CALLGRAPH"
	.align	4
	.sectionentsize	8
	.align		4
        /*0000*/ 	.word	0x00000000
	.align		4
        /*0004*/ 	.word	0xffffffff
	.align		4
        /*0008*/ 	.word	0x00000000
	.align		4
        /*000c*/ 	.word	0xfffffffe
	.align		4
        /*0010*/ 	.word	0x00000000
	.align		4
        /*0014*/ 	.word	0xfffffffd
	.align		4
        /*0018*/ 	.word	0x00000000
	.align		4
        /*001c*/ 	.word	0xfffffffc


//--------------------- .text._Z17vector_div_scalarIfEvPKT_S0_PS0_m --------------------------
	.section	.text._Z17vector_div_scalarIfEvPKT_S0_PS0_m,"ax",@progbits
	.align	128
        .global         _Z17vector_div_scalarIfEvPKT_S0_PS0_m
        .type           _Z17vector_div_scalarIfEvPKT_S0_PS0_m,@function
        .size           _Z17vector_div_scalarIfEvPKT_S0_PS0_m,(.L_x_25 - _Z17vector_div_scalarIfEvPKT_S0_PS0_m)
        .other          _Z17vector_div_scalarIfEvPKT_S0_PS0_m,@"STO_CUDA_ENTRY STV_DEFAULT"
_Z17vector_div_scalarIfEvPKT_S0_PS0_m:
.text._Z17vector_div_scalarIfEvPKT_S0_PS0_m:
[----:B------:R-:W-:Y:S01]  /*0000*/  LDC R1, c[0x0][0x37c] ;  /* 0x0000df00ff017b82 */ /* 0x000fe20000000800 */
[----:B------:R-:W0:Y:S07]  /*0010*/  S2R R3, SR_TID.X ;  /* 0x0000000000037919 */ /* 0x000e2e0000002100 */
[----:B------:R-:W0:Y:S01]  /*0020*/  S2UR UR4, SR_CTAID.X ;  /* 0x00000000000479c3 */ /* 0x000e220000002500 */
[----:B------:R-:W1:Y:S01]  /*0030*/  LDCU.64 UR6, c[0x0][0x398] ;  /* 0x00007300ff0677ac */ /* 0x000e620008000a00 */
[----:B------:R-:W-:Y:S01]  /*0040*/  BSSY.RECONVERGENT B0, `(.L_x_0) ;  /* 0x000001b000007945 */ /* 0x000fe20003800200 */
[----:B------:R-:W-:-:S05]  /*0050*/  IMAD.MOV.U32 R0, RZ, RZ, RZ ;  /* 0x000000ffff007224 */ /* 0x000fca00078e00ff */
[----:B------:R-:W0:Y:S02]  /*0060*/  LDC R2, c[0x0][0x360] ;  /* 0x0000d800ff027b82 */ /* 0x000e240000000800 */
[----:B0-----:R-:W-:Y:S01]  /*0070*/  IMAD R2, R2, UR4, R3 ;  /* 0x0000000402027c24 */ /* 0x001fe2000f8e0203 */
[----:B------:R-:W0:Y:S04]  /*0080*/  LDCU.64 UR4, c[0x0][0x358] ;  /* 0x00006b00ff0477ac */ /* 0x000e280008000a00 */
[----:B-1----:R-:W-:-:S04]  /*0090*/  ISETP.GE.U32.AND P0, PT, R2, UR6, PT ;  /* 0x0000000602007c0c */ /* 0x002fc8000bf06070 */
[----:B------:R-:W-:-:S13]  /*00a0*/  ISETP.GE.U32.AND.EX P0, PT, RZ, UR7, PT, P0 ;  /* 0x00000007ff007c0c */ /* 0x000fda000bf06100 */
[----:B0-----:R-:W-:Y:S05]  /*00b0*/  @P0 BRA `(.L_x_1) ;  /* 0x00000000004c0947 */ /* 0x001fea0003800000 */
[----:B------:R-:W0:Y:S01]  /*00c0*/  LDCU.64 UR6, c[0x0][0x380] ;  /* 0x00007000ff0677ac */ /* 0x000e220008000a00 */
[----:B------:R-:W1:Y:S01]  /*00d0*/  LDC R9, c[0x0][0x388] ;  /* 0x0000e200ff097b82 */ /* 0x000e620000000800 */
[----:B0-----:R-:W-:-:S04]  /*00e0*/  LEA R4, P0, R2, UR6, 0x2 ;  /* 0x0000000602047c11 */ /* 0x001fc8000f8010ff */
[----:B------:R-:W-:-:S05]  /*00f0*/  LEA.HI.X R5, R2, UR7, RZ, 0x2, P0 ;  /* 0x0000000702057c11 */ /* 0x000fca00080f14ff */
[----:B------:R-:W2:Y:S01]  /*0100*/  LDG.E R0, desc[UR4][R4.64] ;  /* 0x0000000404007981 */ /* 0x000ea2000c1e1900 */
[----:B-1----:R-:W0:Y:S01]  /*0110*/  MUFU.RCP R3, R9 ;  /* 0x0000000900037308 */ /* 0x002e220000001000 */
[----:B------:R-:W-:Y:S01]  /*0120*/  BSSY.RECONVERGENT B1, `(.L_x_2) ;  /* 0x000000b000017945 */ /* 0x000fe20003800200 */
[----:B0-----:R-:W-:-:S04]  /*0130*/  FFMA R6, R3, -R9, 1 ;  /* 0x3f80000003067423 */ /* 0x001fc80000000809 */
[----:B------:R-:W-:Y:S02]  /*0140*/  FFMA R3, R3, R6, R3 ;  /* 0x0000000603037223 */ /* 0x000fe40000000003 */
[----:B--2---:R-:W0:Y:S02]  /*0150*/  FCHK P0, R0, R9 ;  /* 0x0000000900007302 */ /* 0x004e240000000000 */
[----:B------:R-:W-:-:S04]  /*0160*/  FFMA R6, R0, R3, RZ ;  /* 0x0000000300067223 */ /* 0x000fc800000000ff */
[----:B------:R-:W-:-:S04]  /*0170*/  FFMA R7, R6, -R9, R0 ;  /* 0x8000000906077223 */ /* 0x000fc80000000000 */
[----:B------:R-:W-:Y:S01]  /*0180*/  FFMA R3, R3, R7, R6 ;  /* 0x0000000703037223 */ /* 0x000fe20000000006 */
[----:B0-----:R-:W-:Y:S06]  /*0190*/  @!P0 BRA `(.L_x_3) ;  /* 0x00000000000c8947 */ /* 0x001fec0003800000 */
[----:B------:R-:W-:-:S07]  /*01a0*/  MOV R4, 0x1c0 ;  /* 0x000001c000047802 */ /* 0x000fce0000000f00 */
[----:B------:R-:W-:Y:S05]  /*01b0*/  CALL.REL.NOINC `($__internal_0_$__cuda_sm3x_div_rn_noftz_f32_slowpath) ;  /* 0x00000000002c7944 */ /* 0x000fea0003c00000 */
[----:B------:R-:W-:-:S07]  /*01c0*/  IMAD.MOV.U32 R3, RZ, RZ, R0 ;  /* 0x000000ffff037224 */ /* 0x000fce00078e0000 */
.L_x_3:
[----:B------:R-:W-:Y:S05]  /*01d0*/  BSYNC.RECONVERGENT B1 ;  /* 0x0000000000017941 */ /* 0x000fea0003800200 */
.L_x_2:
[----:B------:R-:W-:-:S07]  /*01e0*/  IMAD.MOV.U32 R0, RZ, RZ, R3 ;  /* 0x000000ffff007224 */ /* 0x000fce00078e0003 */
.L_x_1:
[----:B------:R-:W-:Y:S05]  /*01f0*/  BSYNC.RECONVERGENT B0 ;  /* 0x0000000000007941 */ /* 0x000fea0003800200 */
.L_x_0:
[----:B------:R-:W0:Y:S02]  /*0200*/  LDCU.64 UR6, c[0x0][0x390] ;  /* 0x00007200ff0677ac */ /* 0x000e240008000a00 */
[----:B0-----:R-:W-:-:S04]  /*0210*/  LEA R4, P0, R2, UR6, 0x2 ;  /* 0x0000000602047c11 */ /* 0x001fc8000f8010ff */
[----:B------:R-:W-:-:S05]  /*0220*/  LEA.HI.X R5, R2, UR7, RZ, 0x2, P0 ;  /* 0x0000000702057c11 */ /* 0x000fca00080f14ff */
[----:B------:R-:W2:Y:S02]  /*0230*/  LDG.E R3, desc[UR4][R4.64] ;  /* 0x0000000404037981 */ /* 0x000ea4000c1e1900 */
[----:B--2---:R-:W-:-:S05]  /*0240*/  FADD R3, R3, R0 ;  /* 0x0000000003037221 */ /* 0x004fca0000000000 */
[----:B------:R-:W-:Y:S01]  /*0250*/  STG.E desc[UR4][R4.64], R3 ;  /* 0x0000000304007986 */ /* 0x000fe2000c101904 */
[----:B------:R-:W-:Y:S05]  /*0260*/  EXIT ;  /* 0x000000000000794d */ /* 0x000fea0003800000 */
        .weak           $__internal_0_$__cuda_sm3x_div_rn_noftz_f32_slowpath
        .type           $__internal_0_$__cuda_sm3x_div_rn_noftz_f32_slowpath,@function
        .size           $__internal_0_$__cuda_sm3x_div_rn_noftz_f32_slowpath,(.L_x_25 - $__internal_0_$__cuda_sm3x_div_rn_noftz_f32_slowpath)
$__internal_0_$__cuda_sm3x_div_rn_noftz_f32_slowpath:
[----:B------:R-:W0:Y:S01]  /*0270*/  LDC R3, c[0x0][0x388] ;  /* 0x0000e200ff037b82 */ /* 0x000e220000000800 */
[--C-:B------:R-:W-:Y:S01]  /*0280*/  SHF.R.U32.HI R5, RZ, 0x17, R0.reuse ;  /* 0x00000017ff057819 */ /* 0x100fe20000011600 */
[----:B------:R-:W1:Y:S01]  /*0290*/  LDCU UR6, c[0x0][0x388] ;  /* 0x00007100ff0677ac */ /* 0x000e620008000800 */
[----:B------:R-:W-:Y:S01]  /*02a0*/  BSSY.RECONVERGENT B2, `(.L_x_4) ;  /* 0x0000064000027945 */ /* 0x000fe20003800200 */
[----:B------:R-:W-:Y:S01]  /*02b0*/  IMAD.MOV.U32 R7, RZ, RZ, R0 ;  /* 0x000000ffff077224 */ /* 0x000fe200078e0000 */
[----:B------:R-:W-:-:S05]  /*02c0*/  LOP3.LUT R5, R5, 0xff, RZ, 0xc0, !PT ;  /* 0x000000ff05057812 */ /* 0x000fca00078ec0ff */
[----:B------:R-:W-:Y:S02]  /*02d0*/  VIADD R10, R5, 0xffffffff ;  /* 0xffffffff050a7836 */ /* 0x000fe40000000000 */
[----:B-1----:R-:W-:Y:S01]  /*02e0*/  IMAD.U32 R8, RZ, RZ, UR6 ;  /* 0x00000006ff087e24 */ /* 0x002fe2000f8e00ff */
[----:B0-----:R-:W-:-:S04]  /*02f0*/  SHF.R.U32.HI R6, RZ, 0x17, R3 ;  /* 0x00000017ff067819 */ /* 0x001fc80000011603 */
[----:B------:R-:W-:-:S05]  /*0300*/  LOP3.LUT R6, R6, 0xff, RZ, 0xc0, !PT ;  /* 0x000000ff06067812 */ /* 0x000fca00078ec0ff */
[----:B------:R-:W-:-:S05]  /*0310*/  VIADD R11, R6, 0xffffffff ;  /* 0xffffffff060b7836 */ /* 0x000fca0000000000 */
[----:B------:R-:W-:-:S04]  /*0320*/  ISETP.GT.U32.AND P0, PT, R11, 0xfd, PT ;  /* 0x000000fd0b00780c */ /* 0x000fc80003f04070 */
[----:B------:R-:W-:-:S13]  /*0330*/  ISETP.GT.U32.OR P0, PT, R10, 0xfd, P0 ;  /* 0x000000fd0a00780c */ /* 0x000fda0000704470 */
[----:B------:R-:W-:Y:S01]  /*0340*/  @!P0 IMAD.MOV.U32 R9, RZ, RZ, RZ ;  /* 0x000000ffff098224 */ /* 0x000fe200078e00ff */
[----:B------:R-:W-:Y:S06]  /*0350*/  @!P0 BRA `(.L_x_5) ;  /* 0x00000000005c8947 */ /* 0x000fec0003800000 */
[----:B------:R-:W-:Y:S02]  /*0360*/  FSETP.GTU.FTZ.AND P1, PT, |R3|, +INF , PT ;  /* 0x7f8000000300780b */ /* 0x000fe40003f3c200 */
[----:B------:R-:W-:-:S04]  /*0370*/  FSETP.GTU.FTZ.AND P0, PT, |R0|, +INF , PT ;  /* 0x7f8000000000780b */ /* 0x000fc80003f1c200 */
[----:B------:R-:W-:-:S13]  /*0380*/  PLOP3.LUT P0, PT, P0, P1, PT, 0xf8, 0x8f ;  /* 0x00000000008f781c */ /* 0x000fda0000703f70 */
[----:B------:R-:W-:Y:S05]  /*0390*/  @P0 BRA `(.L_x_6) ;  /* 0x00000004004c0947 */ /* 0x000fea0003800000 */
[----:B------:R-:W-:-:S13]  /*03a0*/  LOP3.LUT P0, RZ, R8, 0x7fffffff, R7, 0xc8, !PT ;  /* 0x7fffffff08ff7812 */ /* 0x000fda000780c807 */
[----:B------:R-:W-:Y:S05]  /*03b0*/  @!P0 BRA `(.L_x_7) ;  /* 0x00000004003c8947 */ /* 0x000fea0003800000 */
[C---:B------:R-:W-:Y:S02]  /*03c0*/  FSETP.NEU.FTZ.AND P2, PT, |R0|.reuse, +INF , PT ;  /* 0x7f8000000000780b */ /* 0x040fe40003f5d200 */
[----:B------:R-:W-:Y:S02]  /*03d0*/  FSETP.NEU.FTZ.AND P1, PT, |R3|, +INF , PT ;  /* 0x7f8000000300780b */ /* 0x000fe40003f3d200 */
[----:B------:R-:W-:-:S11]  /*03e0*/  FSETP.NEU.FTZ.AND P0, PT, |R0|, +INF , PT ;  /* 0x7f8000000000780b */ /* 0x000fd60003f1d200 */
[----:B------:R-:W-:Y:S05]  /*03f0*/  @!P1 BRA !P2, `(.L_x_7) ;  /* 0x00000004002c9947 */ /* 0x000fea0005000000 */
[----:B------:R-:W-:-:S04]  /*0400*/  LOP3.LUT P2, RZ, R7, 0x7fffffff, RZ, 0xc0, !PT ;  /* 0x7fffffff07ff7812 */ /* 0x000fc8000784c0ff */
[----:B------:R-:W-:-:S13]  /*0410*/  PLOP3.LUT P1, PT, P1, P2, PT, 0x2f, 0xf2 ;  /* 0x0000000000f2781c */ /* 0x000fda0000f24577 */
[----:B------:R-:W-:Y:S05]  /*0420*/  @P1 BRA `(.L_x_8) ;  /* 0x0000000400181947 */ /* 0x000fea0003800000 */
[----:B------:R-:W-:-:S04]  /*0430*/  LOP3.LUT P1, RZ, R8, 0x7fffffff, RZ, 0xc0, !PT ;  /* 0x7fffffff08ff7812 */ /* 0x000fc8000782c0ff */
[----:B------:R-:W-:-:S13]  /*0440*/  PLOP3.LUT P0, PT, P0, P1, PT, 0x2f, 0xf2 ;  /* 0x0000000000f2781c */ /* 0x000fda0000702577 */
[----:B------:R-:W-:Y:S05]  /*0450*/  @P0 BRA `(.L_x_9) ;  /* 0x0000000400000947 */ /* 0x000fea0003800000 */
[----:B------:R-:W-:Y:S02]  /*0460*/  ISETP.GE.AND P0, PT, R10, RZ, PT ;  /* 0x000000ff0a00720c */ /* 0x000fe40003f06270 */
[----:B------:R-:W-:-:S11]  /*0470*/  ISETP.GE.AND P1, PT, R11, RZ, PT ;  /* 0x000000ff0b00720c */ /* 0x000fd60003f26270 */
[----:B------:R-:W-:Y:S02]  /*0480*/  @P0 IMAD.MOV.U32 R9, RZ, RZ, RZ ;  /* 0x000000ffff090224 */ /* 0x000fe400078e00ff */
[----:B------:R-:W-:Y:S01]  /*0490*/  @!P0 FFMA R7, R0, 1.84467440737095516160e+19, RZ ;  /* 0x5f80000000078823 */ /* 0x000fe200000000ff */
[----:B------:R-:W-:Y:S02]  /*04a0*/  @!P0 IMAD.MOV.U32 R9, RZ, RZ, -0x40 ;  /* 0xffffffc0ff098424 */ /* 0x000fe400078e00ff */
[----:B------:R-:W-:Y:S02]  /*04b0*/  @!P1 FFMA R8, R3, 1.84467440737095516160e+19, RZ ;  /* 0x5f80000003089823 */ /* 0x000fe400000000ff */
[----:B------:R-:W-:-:S07]  /*04c0*/  @!P1 VIADD R9, R9, 0x40 ;  /* 0x0000004009099836 */ /* 0x000fce0000000000 */
.L_x_5:
[----:B------:R-:W-:Y:S01]  /*04d0*/  LEA R3, R6, 0xc0800000, 0x17 ;  /* 0xc080000006037811 */ /* 0x000fe200078eb8ff */
[----:B------:R-:W-:Y:S01]  /*04e0*/  VIADD R5, R5, 0xffffff81 ;  /* 0xffffff8105057836 */ /* 0x000fe20000000000 */
[----:B------:R-:W-:Y:S03]  /*04f0*/  BSSY.RECONVERGENT B3, `(.L_x_10) ;  /* 0x0000035000037945 */ /* 0x000fe60003800200 */
[----:B------:R-:W-:Y:S01]  /*0500*/  IMAD.IADD R3, R8, 0x1, -R3 ;  /* 0x0000000108037824 */ /* 0x000fe200078e0a03 */
[C---:B------:R-:W-:Y:S01]  /*0510*/  IADD3 R6, PT, PT, R5.reuse, 0x7f, -R6 ;  /* 0x0000007f05067810 */ /* 0x040fe20007ffe806 */
[----:B------:R-:W-:Y:S02]  /*0520*/  IMAD R0, R5, -0x800000, R7 ;  /* 0xff80000005007824 */ /* 0x000fe400078e0207 */
[----:B------:R-:W0:Y:S01]  /*0530*/  MUFU.RCP R8, R3 ;  /* 0x0000000300087308 */ /* 0x000e220000001000 */
[----:B------:R-:W-:Y:S01]  /*0540*/  FADD.FTZ R11, -R3, -RZ ;  /* 0x800000ff030b7221 */ /* 0x000fe20000010100 */
[----:B------:R-:W-:-:S03]  /*0550*/  IMAD.IADD R6, R6, 0x1, R9 ;  /* 0x0000000106067824 */ /* 0x000fc600078e0209 */
[----:B0-----:R-:W-:-:S04]  /*0560*/  FFMA R13, R8, R11, 1 ;  /* 0x3f800000080d7423 */ /* 0x001fc8000000000b */
[----:B------:R-:W-:-:S04]  /*0570*/  FFMA R10, R8, R13, R8 ;  /* 0x0000000d080a7223 */ /* 0x000fc80000000008 */
[----:B------:R-:W-:-:S04]  /*0580*/  FFMA R7, R0, R10, RZ ;  /* 0x0000000a00077223 */ /* 0x000fc800000000ff */
[----:B------:R-:W-:-:S04]  /*0590*/  FFMA R8, R11, R7, R0 ;  /* 0x000000070b087223 */ /* 0x000fc80000000000 */
[----:B------:R-:W-:-:S04]  /*05a0*/  FFMA R7, R10, R8, R7 ;  /* 0x000000080a077223 */ /* 0x000fc80000000007 */
[----:B------:R-:W-:-:S04]  /*05b0*/  FFMA R8, R11, R7, R0 ;  /* 0x000000070b087223 */ /* 0x000fc80000000000 */
[----:B------:R-:W-:-:S05]  /*05c0*/  FFMA R0, R10, R8, R7 ;  /* 0x000000080a007223 */ /* 0x000fca0000000007 */
[----:B------:R-:W-:-:S04]  /*05d0*/  SHF.R.U32.HI R3, RZ, 0x17, R0 ;  /* 0x00000017ff037819 */ /* 0x000fc80000011600 */
[----:B------:R-:W-:-:S05]  /*05e0*/  LOP3.LUT R3, R3, 0xff, RZ, 0xc0, !PT ;  /* 0x000000ff03037812 */ /* 0x000fca00078ec0ff */
[----:B------:R-:W-:-:S04]  /*05f0*/  IMAD.IADD R9, R3, 0x1, R6 ;  /* 0x0000000103097824 */ /* 0x000fc800078e0206 */
[----:B------:R-:W-:-:S05]  /*0600*/  VIADD R3, R9, 0xffffffff ;  /* 0xffffffff09037836 */ /* 0x000fca0000000000 */
[----:B------:R-:W-:-:S13]  /*0610*/  ISETP.GE.U32.AND P0, PT, R3, 0xfe, PT ;  /* 0x000000fe0300780c */ /* 0x000fda0003f06070 */
[----:B------:R-:W-:Y:S05]  /*0620*/  @!P0 BRA `(.L_x_11) ;  /* 0x0000000000808947 */ /* 0x000fea0003800000 */
[----:B------:R-:W-:-:S13]  /*0630*/  ISETP.GT.AND P0, PT, R9, 0xfe, PT ;  /* 0x000000fe0900780c */ /* 0x000fda0003f04270 */
[----:B------:R-:W-:Y:S05]  /*0640*/  @P0 BRA `(.L_x_12) ;  /* 0x00000000006c0947 */ /* 0x000fea0003800000 */
[----:B------:R-:W-:-:S13]  /*0650*/  ISETP.GE.AND P0, PT, R9, 0x1, PT ;  /* 0x000000010900780c */ /* 0x000fda0003f06270 */
[----:B------:R-:W-:Y:S05]  /*0660*/  @P0 BRA `(.L_x_13) ;  /* 0x0000000000740947 */ /* 0x000fea0003800000 */
[----:B------:R-:W-:Y:S02]  /*0670*/  ISETP.GE.AND P0, PT, R9, -0x18, PT ;  /* 0xffffffe80900780c */ /* 0x000fe40003f06270 */
[----:B------:R-:W-:-:S11]  /*0680*/  LOP3.LUT R0, R0, 0x80000000, RZ, 0xc0, !PT ;  /* 0x8000000000007812 */ /* 0x000fd600078ec0ff */
[----:B------:R-:W-:Y:S05]  /*0690*/  @!P0 BRA `(.L_x_13) ;  /* 0x0000000000688947 */ /* 0x000fea0003800000 */
[CCC-:B------:R-:W-:Y:S01]  /*06a0*/  FFMA.RZ R3, R10.reuse, R8.reuse, R7.reuse ;  /* 0x000000080a037223 */ /* 0x1c0fe2000000c007 */
[CCC-:B------:R-:W-:Y:S01]  /*06b0*/  FFMA.RM R6, R10.reuse, R8.reuse, R7.reuse ;  /* 0x000000080a067223 */ /* 0x1c0fe20000004007 */
[C---:B------:R-:W-:Y:S02]  /*06c0*/  ISETP.NE.AND P2, PT, R9.reuse, RZ, PT ;  /* 0x000000ff0900720c */ /* 0x040fe40003f45270 */
[----:B------:R-:W-:Y:S02]  /*06d0*/  ISETP.NE.AND P1, PT, R9, RZ, PT ;  /* 0x000000ff0900720c */ /* 0x000fe40003f25270 */
[----:B------:R-:W-:Y:S01]  /*06e0*/  LOP3.LUT R5, R3, 0x7fffff, RZ, 0xc0, !PT ;  /* 0x007fffff03057812 */ /* 0x000fe200078ec0ff */
[----:B------:R-:W-:Y:S01]  /*06f0*/  FFMA.RP R3, R10, R8, R7 ;  /* 0x000000080a037223 */ /* 0x000fe20000008007 */
[----:B------:R-:W-:Y:S02]  /*0700*/  VIADD R8, R9, 0x20 ;  /* 0x0000002009087836 */ /* 0x000fe40000000000 */
[----:B------:R-:W-:Y:S01]  /*0710*/  LOP3.LUT R5, R5, 0x800000, RZ, 0xfc, !PT ;  /* 0x0080000005057812 */ /* 0x000fe200078efcff */
[----:B------:R-:W-:Y:S01]  /*0720*/  IMAD.MOV R7, RZ, RZ, -R9 ;  /* 0x000000ffff077224 */ /* 0x000fe200078e0a09 */
[----:B------:R-:W-:-:S02]  /*0730*/  FSETP.NEU.FTZ.AND P0, PT, R3, R6, PT ;  /* 0x000000060300720b */ /* 0x000fc40003f1d000 */
[----:B------:R-:W-:Y:S02]  /*0740*/  SHF.L.U32 R8, R5, R8, RZ ;  /* 0x0000000805087219 */ /* 0x000fe400000006ff */
[----:B------:R-:W-:Y:S02]  /*0750*/  SEL R6, R7, RZ, P2 ;  /* 0x000000ff07067207 */ /* 0x000fe40001000000 */
[----:B------:R-:W-:Y:S02]  /*0760*/  ISETP.NE.AND P1, PT, R8, RZ, P1 ;  /* 0x000000ff0800720c */ /* 0x000fe40000f25270 */
[----:B------:R-:W-:Y:S02]  /*0770*/  SHF.R.U32.HI R6, RZ, R6, R5 ;  /* 0x00000006ff067219 */ /* 0x000fe40000011605 */
[----:B------:R-:W-:Y:S02]  /*0780*/  PLOP3.LUT P0, PT, P0, P1, PT, 0xf8, 0x8f ;  /* 0x00000000008f781c */ /* 0x000fe40000703f70 */
[----:B------:R-:W-:-:S02]  /*0790*/  SHF.R.U32.HI R8, RZ, 0x1, R6 ;  /* 0x00000001ff087819 */ /* 0x000fc40000011606 */
[----:B------:R-:W-:-:S04]  /*07a0*/  SEL R3, RZ, 0x1, !P0 ;  /* 0x00000001ff037807 */ /* 0x000fc80004000000 */
[----:B------:R-:W-:-:S04]  /*07b0*/  LOP3.LUT R3, R3, 0x1, R8, 0xf8, !PT ;  /* 0x0000000103037812 */ /* 0x000fc800078ef808 */
[----:B------:R-:W-:-:S05]  /*07c0*/  LOP3.LUT R3, R3, R6, RZ, 0xc0, !PT ;  /* 0x0000000603037212 */ /* 0x000fca00078ec0ff */
[----:B------:R-:W-:-:S05]  /*07d0*/  IMAD.IADD R3, R8, 0x1, R3 ;  /* 0x0000000108037824 */ /* 0x000fca00078e0203 */
[----:B------:R-:W-:Y:S01]  /*07e0*/  LOP3.LUT R0, R3, R0, RZ, 0xfc, !PT ;  /* 0x0000000003007212 */ /* 0x000fe200078efcff */
[----:B------:R-:W-:Y:S06]  /*07f0*/  BRA `(.L_x_13) ;  /* 0x0000000000107947 */ /* 0x000fec0003800000 */
.L_x_12:
[----:B------:R-:W-:-:S04]  /*0800*/  LOP3.LUT R0, R0, 0x80000000, RZ, 0xc0, !PT ;  /* 0x8000000000007812 */ /* 0x000fc800078ec0ff */
[----:B------:R-:W-:Y:S01]  /*0810*/  LOP3.LUT R0, R0, 0x7f800000, RZ, 0xfc, !PT ;  /* 0x7f80000000007812 */ /* 0x000fe200078efcff */
[----:B------:R-:W-:Y:S06]  /*0820*/  BRA `(.L_x_13) ;  /* 0x0000000000047947 */ /* 0x000fec0003800000 */
.L_x_11:
[----:B------:R-:W-:-:S07]  /*0830*/  IMAD R0, R6, 0x800000, R0 ;  /* 0x0080000006007824 */ /* 0x000fce00078e0200 */
.L_x_13:
[----:B------:R-:W-:Y:S05]  /*0840*/  BSYNC.RECONVERGENT B3 ;  /* 0x0000000000037941 */ /* 0x000fea0003800200 */
.L_x_10:
[----:B------:R-:W-:Y:S05]  /*0850*/  BRA `(.L_x_14) ;  /* 0x0000000000207947 */ /* 0x000fea0003800000 */
.L_x_9:
[----:B------:R-:W-:-:S04]  /*0860*/  LOP3.LUT R0, R8, 0x80000000, R7, 0x48, !PT ;  /* 0x8000000008007812 */ /* 0x000fc800078e4807 */
[----:B------:R-:W-:Y:S01]  /*0870*/  LOP3.LUT R0, R0, 0x7f800000, RZ, 0xfc, !PT ;  /* 0x7f80000000007812 */ /* 0x000fe200078efcff */
[----:B------:R-:W-:Y:S06]  /*0880*/  BRA `(.L_x_14) ;  /* 0x0000000000147947 */ /* 0x000fec0003800000 */
.L_x_8:
[----:B------:R-:W-:Y:S01]  /*0890*/  LOP3.LUT R0, R8, 0x80000000, R7, 0x48, !PT ;  /* 0x8000000008007812 */ /* 0x000fe200078e4807 */
[----:B------:R-:W-:Y:S06]  /*08a0*/  BRA `(.L_x_14) ;  /* 0x00000000000c7947 */ /* 0x000fec0003800000 */
.L_x_7:
[----:B------:R-:W0:Y:S01]  /*08b0*/  MUFU.RSQ R0, -QNAN ;  /* 0xffc0000000007908 */ /* 0x000e220000001400 */
[----:B------:R-:W-:Y:S05]  /*08c0*/  BRA `(.L_x_14) ;  /* 0x0000000000047947 */ /* 0x000fea0003800000 */
.L_x_6:
[----:B------:R-:W-:-:S07]  /*08d0*/  FADD.FTZ R0, R0, R3 ;  /* 0x0000000300007221 */ /* 0x000fce0000010000 */
.L_x_14:
[----:B------:R-:W-:Y:S05]  /*08e0*/  BSYNC.RECONVERGENT B2 ;  /* 0x0000000000027941 */ /* 0x000fea0003800200 */
.L_x_4:
[----:B------:R-:W-:-:S04]  /*08f0*/  IMAD.MOV.U32 R5, RZ, RZ, 0x0 ;  /* 0x00000000ff057424 */ /* 0x000fc800078e00ff */
[----:B0-----:R-:W-:Y:S05]  /*0900*/  RET.REL.NODEC R4 `(_Z17vector_div_scalarIfEvPKT_S0_PS0_m) ;  /* 0xfffffff404bc7950 */ /* 0x001fea0003c3ffff */
.L_x_15:
[----:B------:R-:W-:-:S00]  /*0910*/  BRA `(.L_x_15) ;  /* 0xfffffffc00fc7947 */ /* 0x000fc0000383ffff */
[----:B------:R-:W-:-:S00]  /*0920*/  NOP ;  /* 0x0000000000007918 */ /* 0x000fc00000000000 */
        /* <DEDUP_REMOVED lines=13> */
.L_x_25:


//--------------------- .text._Z17vector_mul_scalarIfEvPKT_S0_PS0_m --------------------------
	.section	.text._Z17vector_mul_scalarIfEvPKT_S0_PS0_m,"ax",@progbits
	.align	128
        .global         _Z17vector_mul_scalarIfEvPKT_S0_PS0_m
        .type           _Z17vector_mul_scalarIfEvPKT_S0_PS0_m,@function
        .size           _Z17vector_mul_scalarIfEvPKT_S0_PS0_m,(.L_x_27 - _Z17vector_mul_scalarIfEvPKT_S0_PS0_m)
        .other          _Z17vector_mul_scalarIfEvPKT_S0_PS0_m,@"STO_CUDA_ENTRY STV_DEFAULT"
_Z17vector_mul_scalarIfEvPKT_S0_PS0_m:
.text._Z17vector_mul_scalarIfEvPKT_S0_PS0_m:
[----:B------:R-:W-:Y:S01]  /*0000*/  LDC R1, c[0x0][0x37c] ;  /* 0x0000df00ff017b82 */ /* 0x000fe20000000800 */
[----:B------:R-:W0:Y:S07]  /*0010*/  S2R R3, SR_TID.X ;  /* 0x0000000000037919 */ /* 0x000e2e0000002100 */
[----:B------:R-:W0:Y:S01]  /*0020*/  S2UR UR4, SR_CTAID.X ;  /* 0x00000000000479c3 */ /* 0x000e220000002500 */
[----:B------:R-:W1:Y:S07]  /*0030*/  LDCU.64 UR6, c[0x0][0x398] ;  /* 0x00007300ff0677ac */ /* 0x000e6e0008000a00 */
[----:B------:R-:W0:Y:S02]  /*0040*/  LDC R0, c[0x0][0x360] ;  /* 0x0000d800ff007b82 */ /* 0x000e240000000800 */
[----:B0-----:R-:W-:Y:S01]  /*0050*/  IMAD R0, R0, UR4, R3 ;  /* 0x0000000400007c24 */ /* 0x001fe2000f8e0203 */
[----:B------:R-:W0:Y:S04]  /*0060*/  LDCU.64 UR4, c[0x0][0x358] ;  /* 0x00006b00ff0477ac */ /* 0x000e280008000a00 */
[----:B-1----:R-:W-:-:S04]  /*0070*/  ISETP.GE.U32.AND P0, PT, R0, UR6, PT ;  /* 0x0000000600007c0c */ /* 0x002fc8000bf06070 */
[----:B------:R-:W-:Y:S01]  /*0080*/  ISETP.GE.U32.AND.EX P0, PT, RZ, UR7, PT, P0 ;  /* 0x00000007ff007c0c */ /* 0x000fe2000bf06100 */
[----:B------:R-:W1:-:S12]  /*0090*/  LDCU.64 UR6, c[0x0][0x390] ;  /* 0x00007200ff0677ac */ /* 0x000e580008000a00 */
[----:B------:R-:W2:Y:S01]  /*00a0*/  @!P0 LDC.64 R4, c[0x0][0x380] ;  /* 0x0000e000ff048b82 */ /* 0x000ea20000000a00 */
[----:B-1----:R-:W-:-:S07]  /*00b0*/  LEA R2, P2, R0, UR6, 0x2 ;  /* 0x0000000600027c11 */ /* 0x002fce000f8410ff */
[----:B------:R-:W1:Y:S01]  /*00c0*/  @!P0 LDC R9, c[0x0][0x388] ;  /* 0x0000e200ff098b82 */ /* 0x000e620000000800 */
[----:B------:R-:W-:-:S05]  /*00d0*/  LEA.HI.X R3, R0, UR7, RZ, 0x2, P2 ;  /* 0x0000000700037c11 */ /* 0x000fca00090f14ff */
[----:B0-----:R-:W3:Y:S01]  /*00e0*/  LDG.E R7, desc[UR4][R2.64] ;  /* 0x0000000402077981 */ /* 0x001ee2000c1e1900 */
[----:B--2---:R-:W-:-:S04]  /*00f0*/  @!P0 LEA R4, P1, R0, R4, 0x2 ;  /* 0x0000000400048211 */ /* 0x004fc800078210ff */
[----:B------:R-:W-:-:S05]  /*0100*/  @!P0 LEA.HI.X R5, R0, R5, RZ, 0x2, P1 ;  /* 0x0000000500058211 */ /* 0x000fca00008f14ff */
[----:B------:R-:W1:Y:S01]  /*0110*/  @!P0 LDG.E R4, desc[UR4][R4.64] ;  /* 0x0000000404048981 */ /* 0x000e62000c1e1900 */
[----:B------:R-:W-:Y:S02]  /*0120*/  IMAD.MOV.U32 R0, RZ, RZ, RZ ;  /* 0x000000ffff007224 */ /* 0x000fe400078e00ff */
[----:B-1----:R-:W-:-:S04]  /*0130*/  @!P0 FMUL R0, R4, R9 ;  /* 0x0000000904008220 */ /* 0x002fc80000400000 */
[----:B---3--:R-:W-:-:S05]  /*0140*/  FADD R7, R7, R0 ;  /* 0x0000000007077221 */ /* 0x008fca0000000000 */
[----:B------:R-:W-:Y:S01]  /*0150*/  STG.E desc[UR4][R2.64], R7 ;  /* 0x0000000702007986 */ /* 0x000fe2000c101904 */
[----:B------:R-:W-:Y:S05]  /*0160*/  EXIT ;  /* 0x000000000000794d */ /* 0x000fea0003800000 */
.L_x_16:
        /* <DEDUP_REMOVED lines=9> */
.L_x_27:


//--------------------- .text._Z23vector_subassign_vectorIfEvPT_PKS0_m --------------------------
	.section	.text._Z23vector_subassign_vectorIfEvPT_PKS0_m,"ax",@progbits
	.align	128
        .global         _Z23vector_subassign_vectorIfEvPT_PKS0_m
        .type           _Z23vector_subassign_vectorIfEvPT_PKS0_m,@function
        .size           _Z23vector_subassign_vectorIfEvPT_PKS0_m,(.L_x_28 - _Z23vector_subassign_vectorIfEvPT_PKS0_m)
        .other          _Z23vector_subassign_vectorIfEvPT_PKS0_m,@"STO_CUDA_ENTRY STV_DEFAULT"
_Z23vector_subassign_vectorIfEvPT_PKS0_m:
.text._Z23vector_subassign_vectorIfEvPT_PKS0_m:
        /* <DEDUP_REMOVED lines=11> */
[----:B-1----:R-:W-:-:S04]  /*00b0*/  LEA R2, P2, R0, UR6, 0x2 ;  /* 0x0000000600027c11 */ /* 0x002fc8000f8410ff */
[----:B------:R-:W-:-:S05]  /*00c0*/  LEA.HI.X R3, R0, UR7, RZ, 0x2, P2 ;  /* 0x0000000700037c11 */ /* 0x000fca00090f14ff */
[----:B0-----:R-:W3:Y:S01]  /*00d0*/  LDG.E R7, desc[UR4][R2.64] ;  /* 0x0000000402077981 */ /* 0x001ee2000c1e1900 */
[----:B--2---:R-:W-:-:S04]  /*00e0*/  @!P0 LEA R4, P1, R0, R4, 0x2 ;  /* 0x0000000400048211 */ /* 0x004fc800078210ff */
[----:B------:R-:W-:Y:S01]  /*00f0*/  @!P0 LEA.HI.X R5, R0, R5, RZ, 0x2, P1 ;  /* 0x0000000500058211 */ /* 0x000fe200008f14ff */
[----:B------:R-:W-:-:S06]  /*0100*/  IMAD.MOV.U32 R0, RZ, RZ, RZ ;  /* 0x000000ffff007224 */ /* 0x000fcc00078e00ff */
[----:B------:R-:W3:Y:S02]  /*0110*/  @!P0 LDG.E R0, desc[UR4][R4.64] ;  /* 0x0000000404008981 */ /* 0x000ee4000c1e1900 */
[----:B---3--:R-:W-:-:S05]  /*0120*/  FADD R7, R7, -R0 ;  /* 0x8000000007077221 */ /* 0x008fca0000000000 */
[----:B------:R-:W-:Y:S01]  /*0130*/  STG.E desc[UR4][R2.64], R7 ;  /* 0x0000000702007986 */ /* 0x000fe2000c101904 */
[----:B------:R-:W-:Y:S05]  /*0140*/  EXIT ;  /* 0x000000000000794d */ /* 0x000fea0003800000 */
.L_x_17:
        /* <DEDUP_REMOVED lines=11> */
.L_x_28:


//--------------------- .text._Z17vector_sub_vectorIfEvPKT_S2_PS0_m --------------------------
	.section	.text._Z17vector_sub_vectorIfEvPKT_S2_PS0_m,"ax",@progbits
	.align	128
        .global         _Z17vector_sub_vectorIfEvPKT_S2_PS0_m
        .type           _Z17vector_sub_vectorIfEvPKT_S2_PS0_m,@function
        .size           _Z17vector_sub_vectorIfEvPKT_S2_PS0_m,(.L_x_29 - _Z17vector_sub_vectorIfEvPKT_S2_PS0_m)
        .other          _Z17vector_sub_vectorIfEvPKT_S2_PS0_m,@"STO_CUDA_ENTRY STV_DEFAULT"
_Z17vector_sub_vectorIfEvPKT_S2_PS0_m:
.text._Z17vector_sub_vectorIfEvPKT_S2_PS0_m:
[----:B------:R-:W-:Y:S01]  /*0000*/  LDC R1, c[0x0][0x37c] ;  /* 0x0000df00ff017b82 */ /* 0x000fe20000000800 */
[----:B------:R-:W0:Y:S07]  /*0010*/  S2R R3, SR_TID.X ;  /* 0x0000000000037919 */ /* 0x000e2e0000002100 */
[----:B------:R-:W0:Y:S01]  /*0020*/  S2UR UR4, SR_CTAID.X ;  /* 0x00000000000479c3 */ /* 0x000e220000002500 */
[----:B------:R-:W1:Y:S07]  /*0030*/  LDCU.64 UR6, c[0x0][0x398] ;  /* 0x00007300ff0677ac */ /* 0x000e6e0008000a00 */
[----:B------:R-:W0:Y:S08]  /*0040*/  LDC R0, c[0x0][0x360] ;  /* 0x0000d800ff007b82 */ /* 0x000e300000000800 */
[----:B------:R-:W2:Y:S01]  /*0050*/  LDC.64 R8, c[0x0][0x388] ;  /* 0x0000e200ff087b82 */ /* 0x000ea20000000a00 */
[----:B0-----:R-:W-:Y:S01]  /*0060*/  IMAD R0, R0, UR4, R3 ;  /* 0x0000000400007c24 */ /* 0x001fe2000f8e0203 */
[----:B------:R-:W0:Y:S06]  /*0070*/  LDCU.64 UR4, c[0x0][0x358] ;  /* 0x00006b00ff0477ac */ /* 0x000e2c0008000a00 */
[----:B------:R-:W3:Y:S01]  /*0080*/  LDC.64 R2, c[0x0][0x380] ;  /* 0x0000e000ff027b82 */ /* 0x000ee20000000a00 */
[----:B-1----:R-:W-:-:S04]  /*0090*/  ISETP.GE.U32.AND P0, PT, R0, UR6, PT ;  /* 0x0000000600007c0c */ /* 0x002fc8000bf06070 */
[----:B------:R-:W-:Y:S01]  /*00a0*/  ISETP.GE.U32.AND.EX P0, PT, RZ, UR7, PT, P0 ;  /* 0x00000007ff007c0c */ /* 0x000fe2000bf06100 */
[----:B------:R-:W1:-:S12]  /*00b0*/  LDCU.64 UR6, c[0x0][0x390] ;  /* 0x00007200ff0677ac */ /* 0x000e580008000a00 */
[----:B------:R-:W-:Y:S01]  /*00c0*/  @!P0 IMAD.SHL.U32 R5, R0, 0x4, RZ ;  /* 0x0000000400058824 */ /* 0x000fe200078e00ff */
[----:B------:R-:W-:-:S04]  /*00d0*/  @!P0 SHF.R.U32.HI R6, RZ, 0x1e, R0 ;  /* 0x0000001eff068819 */ /* 0x000fc80000011600 */
[C---:B--2---:R-:W-:Y:S02]  /*00e0*/  @!P0 IADD3 R4, P2, PT, R5.reuse, R8, RZ ;  /* 0x0000000805048210 */ /* 0x044fe40007f5e0ff */
[----:B---3--:R-:W-:-:S03]  /*00f0*/  @!P0 IADD3 R2, P1, PT, R5, R2, RZ ;  /* 0x0000000205028210 */ /* 0x008fc60007f3e0ff */
[C---:B------:R-:W-:Y:S02]  /*0100*/  @!P0 IMAD.X R5, R6.reuse, 0x1, R9, P2 ;  /* 0x0000000106058824 */ /* 0x040fe400010e0609 */
[----:B------:R-:W-:-:S04]  /*0110*/  @!P0 IMAD.X R3, R6, 0x1, R3, P1 ;  /* 0x0000000106038824 */ /* 0x000fc800008e0603 */
[----:B0-----:R-:W2:Y:S04]  /*0120*/  @!P0 LDG.E R5, desc[UR4][R4.64] ;  /* 0x0000000404058981 */ /* 0x001ea8000c1e1900 */
[----:B------:R-:W2:Y:S01]  /*0130*/  @!P0 LDG.E R2, desc[UR4][R2.64] ;  /* 0x0000000402028981 */ /* 0x000ea2000c1e1900 */
[----:B-1----:R-:W-:Y:S01]  /*0140*/  LEA R6, P1, R0, UR6, 0x2 ;  /* 0x0000000600067c11 */ /* 0x002fe2000f8210ff */
[----:B------:R-:W-:-:S03]  /*0150*/  IMAD.MOV.U32 R9, RZ, RZ, RZ ;  /* 0x000000ffff097224 */ /* 0x000fc600078e00ff */
[----:B------:R-:W-:Y:S01]  /*0160*/  LEA.HI.X R7, R0, UR7, RZ, 0x2, P1 ;  /* 0x0000000700077c11 */ /* 0x000fe200088f14ff */
[----:B--2---:R-:W-:-:S05]  /*0170*/  @!P0 FADD R9, R2, -R5 ;  /* 0x8000000502098221 */ /* 0x004fca0000000000 */
[----:B------:R-:W-:Y:S01]  /*0180*/  STG.E desc[UR4][R6.64], R9 ;  /* 0x0000000906007986 */ /* 0x000fe2000c101904 */
[----:B------:R-:W-:Y:S05]  /*0190*/  EXIT ;  /* 0x000000000000794d */ /* 0x000fea0003800000 */
.L_x_18:
        /* <DEDUP_REMOVED lines=14> */
.L_x_29:


//--------------------- .text._Z17vector_sub_scalarIfEvPKT_S0_PS0_m --------------------------
	.section	.text._Z17vector_sub_scalarIfEvPKT_S0_PS0_m,"ax",@progbits
	.align	128
        .global         _Z17vector_sub_scalarIfEvPKT_S0_PS0_m
        .type           _Z17vector_sub_scalarIfEvPKT_S0_PS0_m,@function
        .size           _Z17vector_sub_scalarIfEvPKT_S0_PS0_m,(.L_x_30 - _Z17vector_sub_scalarIfEvPKT_S0_PS0_m)
        .other          _Z17vector_sub_scalarIfEvPKT_S0_PS0_m,@"STO_CUDA_ENTRY STV_DEFAULT"
_Z17vector_sub_scalarIfEvPKT_S0_PS0_m:
.text._Z17vector_sub_scalarIfEvPKT_S0_PS0_m:
        /* <DEDUP_REMOVED lines=19> */
[----:B-1----:R-:W-:-:S04]  /*0130*/  @!P0 FADD R0, R4, -R9 ;  /* 0x8000000904008221 */ /* 0x002fc80000000000 */
[----:B---3--:R-:W-:-:S05]  /*0140*/  FADD R7, R7, R0 ;  /* 0x0000000007077221 */ /* 0x008fca0000000000 */
[----:B------:R-:W-:Y:S01]  /*0150*/  STG.E desc[UR4][R2.64], R7 ;  /* 0x0000000702007986 */ /* 0x000fe2000c101904 */
[----:B------:R-:W-:Y:S05]  /*0160*/  EXIT ;  /* 0x000000000000794d */ /* 0x000fea0003800000 */
.L_x_19:
        /* <DEDUP_REMOVED lines=9> */
.L_x_30:


//--------------------- .text._Z23vector_addassign_vectorIfEvPT_PKS0_m --------------------------
	.section	.text._Z23vector_addassign_vectorIfEvPT_PKS0_m,"ax",@progbits
	.align	128
        .global         _Z23vector_addassign_vectorIfEvPT_PKS0_m
        .type           _Z23vector_addassign_vectorIfEvPT_PKS0_m,@function
        .size           _Z23vector_addassign_vectorIfEvPT_PKS0_m,(.L_x_31 - _Z23vector_addassign_vectorIfEvPT_PKS0_m)
        .other          _Z23vector_addassign_vectorIfEvPT_PKS0_m,@"STO_CUDA_ENTRY STV_DEFAULT"
_Z23vector_addassign_vectorIfEvPT_PKS0_m:
.text._Z23vector_addassign_vectorIfEvPT_PKS0_m:
        /* <DEDUP_REMOVED lines=18> */
[----:B---3--:R-:W-:-:S05]  /*0120*/  FADD R7, R7, R0 ;  /* 0x0000000007077221 */ /* 0x008fca0000000000 */
[----:B------:R-:W-:Y:S01]  /*0130*/  STG.E desc[UR4][R2.64], R7 ;  /* 0x0000000702007986 */ /* 0x000fe2000c101904 */
[----:B------:R-:W-:Y:S05]  /*0140*/  EXIT ;  /* 0x000000000000794d */ /* 0x000fea0003800000 */
.L_x_20:
        /* <DEDUP_REMOVED lines=11> */
.L_x_31:


//--------------------- .text._Z17vector_add_vectorIfEvPKT_S2_PS0_m --------------------------
	.section	.text._Z17vector_add_vectorIfEvPKT_S2_PS0_m,"ax",@progbits
	.align	128
        .global         _Z17vector_add_vectorIfEvPKT_S2_PS0_m
        .type           _Z17vector_add_vectorIfEvPKT_S2_PS0_m,@function
        .size           _Z17vector_add_vectorIfEvPKT_S2_PS0_m,(.L_x_32 - _Z17vector_add_vectorIfEvPKT_S2_PS0_m)
        .other          _Z17vector_add_vectorIfEvPKT_S2_PS0_m,@"STO_CUDA_ENTRY STV_DEFAULT"
_Z17vector_add_vectorIfEvPKT_S2_PS0_m:
.text._Z17vector_add_vectorIfEvPKT_S2_PS0_m:
        /* <DEDUP_REMOVED lines=23> */
[----:B--2---:R-:W-:-:S05]  /*0170*/  @!P0 FADD R9, R2, R5 ;  /* 0x0000000502098221 */ /* 0x004fca0000000000 */
[----:B------:R-:W-:Y:S01]  /*0180*/  STG.E desc[UR4][R6.64], R9 ;  /* 0x0000000906007986 */ /* 0x000fe2000c101904 */
[----:B------:R-:W-:Y:S05]  /*0190*/  EXIT ;  /* 0x000000000000794d */ /* 0x000fea0003800000 */
.L_x_21:
        /* <DEDUP_REMOVED lines=14> */
.L_x_32:


//--------------------- .text._Z10dot_vectorIfEvPKT_S2_PS0_m --------------------------
	.section	.text._Z10dot_vectorIfEvPKT_S2_PS0_m,"ax",@progbits
	.align	128
        .global         _Z10dot_vectorIfEvPKT_S2_PS0_m
        .type           _Z10dot_vectorIfEvPKT_S2_PS0_m,@function
        .size           _Z10dot_vectorIfEvPKT_S2_PS0_m,(.L_x_33 - _Z10dot_vectorIfEvPKT_S2_PS0_m)
        .other          _Z10dot_vectorIfEvPKT_S2_PS0_m,@"STO_CUDA_ENTRY STV_DEFAULT"
_Z10dot_vectorIfEvPKT_S2_PS0_m:
.text._Z10dot_vectorIfEvPKT_S2_PS0_m:
[----:B------:R-:W-:Y:S01]  /*0000*/  LDC R1, c[0x0][0x37c] ;  /* 0x0000df00ff017b82 */ /* 0x000fe20000000800 */
[----:B------:R-:W0:Y:S01]  /*0010*/  S2R R8, SR_TID.X ;  /* 0x0000000000087919 */ /* 0x000e220000002100 */
[----:B------:R-:W0:Y:S06]  /*0020*/  LDCU UR8, c[0x0][0x360] ;  /* 0x00006c00ff0877ac */ /* 0x000e2c0008000800 */
[----:B------:R-:W1:Y:S01]  /*0030*/  LDC.64 R6, c[0x0][0x388] ;  /* 0x0000e200ff067b82 */ /* 0x000e620000000a00 */
[----:B------:R-:W0:Y:S01]  /*0040*/  S2R R9, SR_CTAID.X ;  /* 0x0000000000097919 */ /* 0x000e220000002500 */
[----:B------:R-:W2:Y:S01]  /*0050*/  LDCU.64 UR4, c[0x0][0x398] ;  /* 0x00007300ff0477ac */ /* 0x000ea20008000a00 */
[----:B------:R-:W3:Y:S05]  /*0060*/  LDCU.64 UR6, c[0x0][0x358] ;  /* 0x00006b00ff0677ac */ /* 0x000eea0008000a00 */
[----:B------:R-:W4:Y:S01]  /*0070*/  LDC.64 R2, c[0x0][0x380] ;  /* 0x0000e000ff027b82 */ /* 0x000f220000000a00 */
[----:B0-----:R-:W-:-:S05]  /*0080*/  IMAD R0, R9, UR8, R8 ;  /* 0x0000000809007c24 */ /* 0x001fca000f8e0208 */
[----:B--2---:R-:W-:-:S04]  /*0090*/  ISETP.GE.U32.AND P0, PT, R0, UR4, PT ;  /* 0x0000000400007c0c */ /* 0x004fc8000bf06070 */
[----:B------:R-:W-:-:S13]  /*00a0*/  ISETP.GE.U32.AND.EX P0, PT, RZ, UR5, PT, P0 ;  /* 0x00000005ff007c0c */ /* 0x000fda000bf06100 */
[----:B------:R-:W-:Y:S01]  /*00b0*/  @!P0 IMAD.SHL.U32 R5, R0, 0x4, RZ ;  /* 0x0000000400058824 */ /* 0x000fe200078e00ff */
[----:B------:R-:W-:-:S04]  /*00c0*/  @!P0 SHF.R.U32.HI R0, RZ, 0x1e, R0 ;  /* 0x0000001eff008819 */ /* 0x000fc80000011600 */
[C---:B-1----:R-:W-:Y:S02]  /*00d0*/  @!P0 IADD3 R4, P2, PT, R5.reuse, R6, RZ ;  /* 0x0000000605048210 */ /* 0x042fe40007f5e0ff */
[----:B----4-:R-:W-:-:S03]  /*00e0*/  @!P0 IADD3 R2, P1, PT, R5, R2, RZ ;  /* 0x0000000205028210 */ /* 0x010fc60007f3e0ff */
[C---:B------:R-:W-:Y:S02]  /*00f0*/  @!P0 IMAD.X R5, R0.reuse, 0x1, R7, P2 ;  /* 0x0000000100058824 */ /* 0x040fe400010e0607 */
[----:B------:R-:W-:-:S04]  /*0100*/  @!P0 IMAD.X R3, R0, 0x1, R3, P1 ;  /* 0x0000000100038824 */ /* 0x000fc800008e0603 */
[----:B---3--:R-:W2:Y:S04]  /*0110*/  @!P0 LDG.E R5, desc[UR6][R4.64] ;  /* 0x0000000604058981 */ /* 0x008ea8000c1e1900 */
[----:B------:R-:W2:Y:S01]  /*0120*/  @!P0 LDG.E R2, desc[UR6][R2.64] ;  /* 0x0000000602028981 */ /* 0x000ea2000c1e1900 */
[----:B------:R-:W0:Y:S01]  /*0130*/  S2UR UR5, SR_CgaCtaId ;  /* 0x00000000000579c3 */ /* 0x000e220000008800 */
[----:B------:R-:W-:Y:S01]  /*0140*/  IMAD.U32 R0, RZ, RZ, UR8 ;  /* 0x00000008ff007e24 */ /* 0x000fe2000f8e00ff */
[----:B------:R-:W-:-:S04]  /*0150*/  UMOV UR4, 0x400 ;  /* 0x0000040000047882 */ /* 0x000fc80000000000 */
[----:B------:R-:W-:Y:S01]  /*0160*/  ISETP.GE.U32.AND P1, PT, R0, 0x2, PT ;  /* 0x000000020000780c */ /* 0x000fe20003f26070 */
[----:B------:R-:W-:Y:S01]  /*0170*/  IMAD.MOV.U32 R6, RZ, RZ, RZ ;  /* 0x000000ffff067224 */ /* 0x000fe200078e00ff */
[----:B0-----:R-:W-:-:S06]  /*0180*/  ULEA UR4, UR5, UR4, 0x18 ;  /* 0x0000000405047291 */ /* 0x001fcc000f8ec0ff */
[----:B------:R-:W-:Y:S01]  /*0190*/  LEA R7, R8, UR4, 0x2 ;  /* 0x0000000408077c11 */ /* 0x000fe2000f8e10ff */
[----:B--2---:R-:W-:Y:S01]  /*01a0*/  @!P0 FMUL R6, R2, R5 ;  /* 0x0000000502068220 */ /* 0x004fe20000400000 */
[----:B------:R-:W-:-:S04]  /*01b0*/  ISETP.NE.AND P0, PT, R8, RZ, PT ;  /* 0x000000ff0800720c */ /* 0x000fc80003f05270 */
[----:B------:R0:W-:Y:S01]  /*01c0*/  STS [R7], R6 ;  /* 0x0000000607007388 */ /* 0x0001e20000000800 */
[----:B------:R-:W-:Y:S06]  /*01d0*/  BAR.SYNC.DEFER_BLOCKING 0x0 ;  /* 0x0000000000007b1d */ /* 0x000fec0000010000 */
[----:B------:R-:W-:Y:S05]  /*01e0*/  @!P1 BRA `(.L_x_22) ;  /* 0x00000000002c9947 */ /* 0x000fea0003800000 */
.L_x_23:
[----:B------:R-:W-:-:S04]  /*01f0*/  SHF.R.U32.HI R5, RZ, 0x1, R0 ;  /* 0x00000001ff057819 */ /* 0x000fc80000011600 */
[----:B------:R-:W-:-:S13]  /*0200*/  ISETP.GE.U32.AND P1, PT, R8, R5, PT ;  /* 0x000000050800720c */ /* 0x000fda0003f26070 */
[----:B------:R-:W-:Y:S01]  /*0210*/  @!P1 IMAD R2, R5, 0x4, R7 ;  /* 0x0000000405029824 */ /* 0x000fe200078e0207 */
[----:B------:R-:W-:Y:S05]  /*0220*/  @!P1 LDS R3, [R7] ;  /* 0x0000000007039984 */ /* 0x000fea0000000800 */
[----:B------:R-:W1:Y:S02]  /*0230*/  @!P1 LDS R2, [R2] ;  /* 0x0000000002029984 */ /* 0x000e640000000800 */
[----:B-1----:R-:W-:-:S05]  /*0240*/  @!P1 FADD R4, R2, R3 ;  /* 0x0000000302049221 */ /* 0x002fca0000000000 */
[----:B------:R1:W-:Y:S01]  /*0250*/  @!P1 STS [R7], R4 ;  /* 0x0000000407009388 */ /* 0x0003e20000000800 */
[----:B------:R-:W-:Y:S01]  /*0260*/  BAR.SYNC.DEFER_BLOCKING 0x0 ;  /* 0x0000000000007b1d */ /* 0x000fe20000010000 */
[----:B------:R-:W-:Y:S01]  /*0270*/  ISETP.GT.U32.AND P1, PT, R0, 0x3, PT ;  /* 0x000000030000780c */ /* 0x000fe20003f24070 */
[----:B------:R-:W-:-:S12]  /*0280*/  IMAD.MOV.U32 R0, RZ, RZ, R5 ;  /* 0x000000ffff007224 */ /* 0x000fd800078e0005 */
[----:B-1----:R-:W-:Y:S05]  /*0290*/  @P1 BRA `(.L_x_23) ;  /* 0xfffffffc00d41947 */ /* 0x002fea000383ffff */
.L_x_22:
[----:B------:R-:W-:Y:S05]  /*02a0*/  @P0 EXIT ;  /* 0x000000000000094d */ /* 0x000fea0003800000 */
[----:B------:R-:W1:Y:S01]  /*02b0*/  S2UR UR5, SR_CgaCtaId ;  /* 0x00000000000579c3 */ /* 0x000e620000008800 */
[----:B------:R-:W-:-:S07]  /*02c0*/  UMOV UR4, 0x400 ;  /* 0x0000040000047882 */ /* 0x000fce0000000000 */
[----:B------:R-:W2:Y:S01]  /*02d0*/  LDC.64 R2, c[0x0][0x390] ;  /* 0x0000e400ff027b82 */ /* 0x000ea20000000a00 */
[----:B-1----:R-:W-:Y:S01]  /*02e0*/  ULEA UR4, UR5, UR4, 0x18 ;  /* 0x0000000405047291 */ /* 0x002fe2000f8ec0ff */
[----:B--2---:R-:W-:-:S08]  /*02f0*/  IMAD.WIDE.U32 R2, R9, 0x4, R2 ;  /* 0x0000000409027825 */ /* 0x004fd000078e0002 */
[----:B------:R-:W1:Y:S04]  /*0300*/  LDS R5, [UR4] ;  /* 0x00000004ff057984 */ /* 0x000e680008000800 */
[----:B-1----:R-:W-:Y:S01]  /*0310*/  STG.E desc[UR6][R2.64], R5 ;  /* 0x0000000502007986 */ /* 0x002fe2000c101906 */
[----:B------:R-:W-:Y:S05]  /*0320*/  EXIT ;  /* 0x000000000000794d */ /* 0x000fea0003800000 */
.L_x_24:
        /* <DEDUP_REMOVED lines=13> */
.L_x_33:


//--------------------- .nv.shared._Z17vector_div_scalarIfEvPKT_S0_PS0_m --------------------------
	.section	.nv.shared._Z17vector_div_scalarIfEvPKT_S0_PS0_m,"aw",@nobits
	.sectionflags	@""
	.align	16
	.zero		1024


//--------------------- .nv.shared.reserved.0     --------------------------
	.section	.nv.shared.reserved.0,"aw",@nobits
	.weak		__nv_reservedSMEM_offset_0_alias
	.size		__nv_reservedSMEM_offset_0_alias, 0, 64
	.other		__nv_reservedSMEM_offset_0_alias,@"STO_CUDA_RESERVED_SHARED STV_DEFAULT"
__nv_reservedSMEM_offset_0_alias:
	.zero		0
	.zero		64


//--------------------- .nv.shared._Z17vector_mul_scalarIfEvPKT_S0_PS0_m --------------------------
	.section	.nv.shared._Z17vector_mul_scalarIfEvPKT_S0_PS0_m,"aw",@nobits
	.sectionflags	@""
	.align	16
	.zero		1024


//--------------------- .nv.shared._Z23vector_subassign_vectorIfEvPT_PKS0_m --------------------------
	.section	.nv.shared._Z23vector_subassign_vectorIfEvPT_PKS0_m,"aw",@nobits
	.sectionflags	@""
	.align	16
	.zero		1024


//--------------------- .nv.shared._Z17vector_sub_vectorIfEvPKT_S2_PS0_m --------------------------
	.section	.nv.shared._Z17vector_sub_vectorIfEvPKT_S2_PS0_m,"aw",@nobits
	.sectionflags	@""
	.align	16
	.zero		1024


//--------------------- .nv.shared._Z17vector_sub_scalarIfEvPKT_S0_PS0_m --------------------------
	.section	.nv.shared._Z17vector_sub_scalarIfEvPKT_S0_PS0_m,"aw",@nobits
	.sectionflags	@""
	.align	16
	.zero		1024


//--------------------- .nv.shared._Z23vector_addassign_vectorIfEvPT_PKS0_m --------------------------
	.section	.nv.shared._Z23vector_addassign_vectorIfEvPT_PKS0_m,"aw",@nobits
	.sectionflags	@""
	.align	16
	.zero		1024


//--------------------- .nv.shared._Z17vector_add_vectorIfEvPKT_S2_PS0_m --------------------------
	.section	.nv.shared._Z17vector_add_vectorIfEvPKT_S2_PS0_m,"aw",@nobits
	.sectionflags	@""
	.align	16
	.zero		1024


//--------------------- .nv.shared._Z10dot_vectorIfEvPKT_S2_PS0_m --------------------------
	.section	.nv.shared._Z10dot_vectorIfEvPKT_S2_PS0_m,"aw",@nobits
	.sectionflags	@""
	.align	16
	.zero		1024


//--------------------- .nv.constant0._Z17vector_div_scalarIfEvPKT_S0_PS0_m --------------------------
	.section	.nv.constant0._Z17vector_div_scalarIfEvPKT_S0_PS0_m,"a",@progbits
	.sectionflags	@""
	.align	4
.nv.constant0._Z17vector_div_scalarIfEvPKT_S0_PS0_m:
	.zero		928


//--------------------- .nv.constant0._Z17vector_mul_scalarIfEvPKT_S0_PS0_m --------------------------
	.section	.nv.constant0._Z17vector_mul_scalarIfEvPKT_S0_PS0_m,"a",@progbits
	.sectionflags	@""
	.align	4
.nv.constant0._Z17vector_mul_scalarIfEvPKT_S0_PS0_m:
	.zero		928


//--------------------- .nv.constant0._Z23vector_subassign_vectorIfEvPT_PKS0_m --------------------------
	.section	.nv.constant0._Z23vector_subassign_vectorIfEvPT_PKS0_m,"a",@progbits
	.sectionflags	@""
	.align	4
.nv.constant0._Z23vector_subassign_vectorIfEvPT_PKS0_m:
	.zero		920


//--------------------- .nv.constant0._Z17vector_sub_vectorIfEvPKT_S2_PS0_m --------------------------
	.section	.nv.constant0._Z17vector_sub_vectorIfEvPKT_S2_PS0_m,"a",@progbits
	.sectionflags	@""
	.align	4
.nv.constant0._Z17vector_sub_vectorIfEvPKT_S2_PS0_m:
	.zero		928


//--------------------- .nv.constant0._Z17vector_sub_scalarIfEvPKT_S0_PS0_m --------------------------
	.section	.nv.constant0._Z17vector_sub_scalarIfEvPKT_S0_PS0_m,"a",@progbits
	.sectionflags	@""
	.align	4
.nv.constant0._Z17vector_sub_scalarIfEvPKT_S0_PS0_m:
	.zero		928


//--------------------- .nv.constant0._Z23vector_addassign_vectorIfEvPT_PKS0_m --------------------------
	.section	.nv.constant0._Z23vector_addassign_vectorIfEvPT_PKS0_m,"a",@progbits
	.sectionflags	@""
	.align	4
.nv.constant0._Z23vector_addassign_vectorIfEvPT_PKS0_m:
	.zero		920


//--------------------- .nv.constant0._Z17vector_add_vectorIfEvPKT_S2_PS0_m --------------------------
	.section	.nv.constant0._Z17vector_add_vectorIfEvPKT_S2_PS0_m,"a",@progbits
	.sectionflags	@""
	.align	4
.nv.constant0._Z17vector_add_vectorIfEvPKT_S2_PS0_m:
	.zero		928


//--------------------- .nv.constant0._Z10dot_vectorIfEvPKT_S2_PS0_m --------------------------
	.section	.nv.constant0._Z10dot_vectorIfEvPKT_S2_PS0_m,"a",@progbits
	.sectionflags	@""
	.align	4
.nv.constant0._Z10dot_vectorIfEvPKT_S2_PS0_m:
	.zero		928


//--------------------- SYMBOLS --------------------------

	.type		.nv.reservedSmem.offset0,@object
	.size		.nv.reservedSmem.offset0,0x4
	.type		.nv.reservedSmem.cap,@object
	.size		.nv.reservedSmem.cap,0x4
